	.target	sm_90a

	.elftype	@"ET_EXEC"


//--------------------- .note.nv.tkinfo           --------------------------
	.section	.note.nv.tkinfo,"",@"SHT_NOTE"
	.sectionflags	@"SHF_NOTE_NV_TKINFO"
	.tkinfo
        /*0018*/ 	.word	0x00000002
        /*0030*/ 	.string	""
        /*0030*/ 	.string	"ptxas"
        /*0030*/ 	.string	"Cuda compilation tools, release 13.0, V13.0.88"
        /*0030*/ 	.string	"Build cuda_13.0.r13.0/compiler.36424714_0"
        /*0030*/ 	.string	"-arch sm_90a -m 64 "



//--------------------- .note.nv.cuinfo           --------------------------
	.section	.note.nv.cuinfo,"",@"SHT_NOTE"
	.sectionflags	@"SHF_NOTE_NV_CUINFO"
        /*0018*/ 	.short	0x0002
        /*001a*/ 	.short	0x005a
        /*001c*/ 	.short	0x0082
	.zero		2


//--------------------- .nv.info                  --------------------------
	.section	.nv.info,"",@"SHT_CUDA_INFO"
	.align	4


	//----- nvinfo : EIATTR_REGCOUNT
	.align		4
        /*0000*/ 	.byte	0x04, 0x2f
        /*0002*/ 	.short	(.L_12 - .L_11)
	.align		4
.L_11:
        /*0004*/ 	.word	index@(_ZN7cutlass13device_kernelIN5flash19enable_sm80_to_sm89INS1_16FlashAttnFwdSm80INS1_25CollectiveMainloopFwdSm80ILi8ELi2ELb0EN4cute5tupleIJNS5_1CILi128EEENS7_ILi64EEENS7_ILi192EEEEEELi192ENS_6half_tEfNS_4arch4Sm80ELb1ELb0ELb1ELb1ELb1ELb1ELb1ELb1EEENS1_21CollectiveEpilogueFwdINS6_IJS8_SA_S9_EEENS6_IJNS7_ILi1EEESI_SI_EEESC_SE_Li256ELb1ELb1ELb1ELb0EEENS1_36VarlenDynamicPersistentTileSchedulerILi128ELi64ELi256ELi256ELb1ELb1ELb0ELb1ELb1ELb1EEEEEEEEEvNT_6ParamsE)
        /*0008*/ 	.word	0x00000004


	//----- nvinfo : EIATTR_FRAME_SIZE
	.align		4
.L_12:
        /*000c*/ 	.byte	0x04, 0x11
        /*000e*/ 	.short	(.L_14 - .L_13)
	.align		4
.L_13:
        /*0010*/ 	.word	index@(_ZN7cutlass13device_kernelIN5flash19enable_sm80_to_sm89INS1_16FlashAttnFwdSm80INS1_25CollectiveMainloopFwdSm80ILi8ELi2ELb0EN4cute5tupleIJNS5_1CILi128EEENS7_ILi64EEENS7_ILi192EEEEEELi192ENS_6half_tEfNS_4arch4Sm80ELb1ELb0ELb1ELb1ELb1ELb1ELb1ELb1EEENS1_21CollectiveEpilogueFwdINS6_IJS8_SA_S9_EEENS6_IJNS7_ILi1EEESI_SI_EEESC_SE_Li256ELb1ELb1ELb1ELb0EEENS1_36VarlenDynamicPersistentTileSchedulerILi128ELi64ELi256ELi256ELb1ELb1ELb0ELb1ELb1ELb1EEEEEEEEEvNT_6ParamsE)
        /*0014*/ 	.word	0x00000000


	//----- nvinfo : EIATTR_REGCOUNT
	.align		4
.L_14:
        /*0018*/ 	.byte	0x04, 0x2f
        /*001a*/ 	.short	(.L_16 - .L_15)
	.align		4
.L_15:
        /*001c*/ 	.word	index@(_ZN7cutlass13device_kernelIN5flash19enable_sm80_to_sm89INS1_16FlashAttnFwdSm80INS1_25CollectiveMainloopFwdSm80ILi8ELi2ELb0EN4cute5tupleIJNS5_1CILi128EEENS7_ILi64EEENS7_ILi192EEEEEELi192ENS_6half_tEfNS_4arch4Sm80ELb1ELb0ELb1ELb1ELb1ELb0ELb1ELb1EEENS1_21CollectiveEpilogueFwdINS6_IJS8_SA_S9_EEENS6_IJNS7_ILi1EEESI_SI_EEESC_SE_Li256ELb1ELb1ELb1ELb0EEENS1_36VarlenDynamicPersistentTileSchedulerILi128ELi64ELi256ELi256ELb1ELb1ELb0ELb1ELb1ELb1EEEEEEEEEvNT_6ParamsE)
        /*0020*/ 	.word	0x00000004


	//----- nvinfo : EIATTR_FRAME_SIZE
	.align		4
.L_16:
        /*0024*/ 	.byte	0x04, 0x11
        /*0026*/ 	.short	(.L_18 - .L_17)
	.align		4
.L_17:
        /*0028*/ 	.word	index@(_ZN7cutlass13device_kernelIN5flash19enable_sm80_to_sm89INS1_16FlashAttnFwdSm80INS1_25CollectiveMainloopFwdSm80ILi8ELi2ELb0EN4cute5tupleIJNS5_1CILi128EEENS7_ILi64EEENS7_ILi192EEEEEELi192ENS_6half_tEfNS_4arch4Sm80ELb1ELb0ELb1ELb1ELb1ELb0ELb1ELb1EEENS1_21CollectiveEpilogueFwdINS6_IJS8_SA_S9_EEENS6_IJNS7_ILi1EEESI_SI_EEESC_SE_Li256ELb1ELb1ELb1ELb0EEENS1_36VarlenDynamicPersistentTileSchedulerILi128ELi64ELi256ELi256ELb1ELb1ELb0ELb1ELb1ELb1EEEEEEEEEvNT_6ParamsE)
        /*002c*/ 	.word	0x00000000


	//----- nvinfo : EIATTR_REGCOUNT
	.align		4
.L_18:
        /*0030*/ 	.byte	0x04, 0x2f
        /*0032*/ 	.short	(.L_20 - .L_19)
	.align		4
.L_19:
        /*0034*/ 	.word	index@(_ZN7cutlass13device_kernelIN5flash19enable_sm80_to_sm89INS1_16FlashAttnFwdSm80INS1_25CollectiveMainloopFwdSm80ILi8ELi2ELb0EN4cute5tupleIJNS5_1CILi128EEENS7_ILi64EEENS7_ILi192EEEEEELi192ENS_6half_tEfNS_4arch4Sm80ELb1ELb0ELb1ELb0ELb1ELb0ELb1ELb1EEENS1_21CollectiveEpilogueFwdINS6_IJS8_SA_S9_EEENS6_IJNS7_ILi1EEESI_SI_EEESC_SE_Li256ELb0ELb1ELb1ELb0EEENS1_30DynamicPersistentTileSchedulerILi256ELi256ELb1ELb1ELb0EEEEEEEEEvNT_6ParamsE)
        /*0038*/ 	.word	0x00000004


	//----- nvinfo : EIATTR_FRAME_SIZE
	.align		4
.L_20:
        /*003c*/ 	.byte	0x04, 0x11
        /*003e*/ 	.short	(.L_22 - .L_21)
	.align		4
.L_21:
        /*0040*/ 	.word	index@(_ZN7cutlass13device_kernelIN5flash19enable_sm80_to_sm89INS1_16FlashAttnFwdSm80INS1_25CollectiveMainloopFwdSm80ILi8ELi2ELb0EN4cute5tupleIJNS5_1CILi128EEENS7_ILi64EEENS7_ILi192EEEEEELi192ENS_6half_tEfNS_4arch4Sm80ELb1ELb0ELb1ELb0ELb1ELb0ELb1ELb1EEENS1_21CollectiveEpilogueFwdINS6_IJS8_SA_S9_EEENS6_IJNS7_ILi1EEESI_SI_EEESC_SE_Li256ELb0ELb1ELb1ELb0EEENS1_30DynamicPersistentTileSchedulerILi256ELi256ELb1ELb1ELb0EEEEEEEEEvNT_6ParamsE)
        /*0044*/ 	.word	0x00000000


	//----- nvinfo : EIATTR_REGCOUNT
	.align		4
.L_22:
        /*0048*/ 	.byte	0x04, 0x2f
        /*004a*/ 	.short	(.L_24 - .L_23)
	.align		4
.L_23:
        /*004c*/ 	.word	index@(_ZN7cutlass13device_kernelIN5flash19enable_sm80_to_sm89INS1_16FlashAttnFwdSm80INS1_25CollectiveMainloopFwdSm80ILi8ELi2ELb0EN4cute5tupleIJNS5_1CILi128EEENS7_ILi64EEENS7_ILi192EEEEEELi192ENS_6half_tEfNS_4arch4Sm80ELb0ELb1ELb1ELb1ELb1ELb1ELb1ELb1EEENS1_21CollectiveEpilogueFwdINS6_IJS8_SA_S9_EEENS6_IJNS7_ILi1EEESI_SI_EEESC_SE_Li256ELb1ELb1ELb1ELb0EEENS1_36VarlenDynamicPersistentTileSchedulerILi128ELi64ELi256ELi256ELb1ELb1ELb0ELb1ELb0ELb1EEEEEEEEEvNT_6ParamsE)
        /*0050*/ 	.word	0x00000004


	//----- nvinfo : EIATTR_FRAME_SIZE
	.align		4
.L_24:
        /*0054*/ 	.byte	0x04, 0x11
        /*0056*/ 	.short	(.L_26 - .L_25)
	.align		4
.L_25:
        /*0058*/ 	.word	index@(_ZN7cutlass13device_kernelIN5flash19enable_sm80_to_sm89INS1_16FlashAttnFwdSm80INS1_25CollectiveMainloopFwdSm80ILi8ELi2ELb0EN4cute5tupleIJNS5_1CILi128EEENS7_ILi64EEENS7_ILi192EEEEEELi192ENS_6half_tEfNS_4arch4Sm80ELb0ELb1ELb1ELb1ELb1ELb1ELb1ELb1EEENS1_21CollectiveEpilogueFwdINS6_IJS8_SA_S9_EEENS6_IJNS7_ILi1EEESI_SI_EEESC_SE_Li256ELb1ELb1ELb1ELb0EEENS1_36VarlenDynamicPersistentTileSchedulerILi128ELi64ELi256ELi256ELb1ELb1ELb0ELb1ELb0ELb1EEEEEEEEEvNT_6ParamsE)
        /*005c*/ 	.word	0x00000000


	//----- nvinfo : EIATTR_REGCOUNT
	.align		4
.L_26:
        /*0060*/ 	.byte	0x04, 0x2f
        /*0062*/ 	.short	(.L_28 - .L_27)
	.align		4
.L_27:
        /*0064*/ 	.word	index@(_ZN7cutlass13device_kernelIN5flash19enable_sm80_to_sm89INS1_16FlashAttnFwdSm80INS1_25CollectiveMainloopFwdSm80ILi8ELi2ELb0EN4cute5tupleIJNS5_1CILi128EEENS7_ILi64EEENS7_ILi192EEEEEELi192ENS_6half_tEfNS_4arch4Sm80ELb0ELb1ELb1ELb1ELb1ELb0ELb1ELb1EEENS1_21CollectiveEpilogueFwdINS6_IJS8_SA_S9_EEENS6_IJNS7_ILi1EEESI_SI_EEESC_SE_Li256ELb1ELb1ELb1ELb0EEENS1_36VarlenDynamicPersistentTileSchedulerILi128ELi64ELi256ELi256ELb1ELb1ELb0ELb1ELb0ELb1EEEEEEEEEvNT_6ParamsE)
        /*0068*/ 	.word	0x00000004


	//----- nvinfo : EIATTR_FRAME_SIZE
	.align		4
.L_28:
        /*006c*/ 	.byte	0x04, 0x11
        /*006e*/ 	.short	(.L_30 - .L_29)
	.align		4
.L_29:
        /*0070*/ 	.word	index@(_ZN7cutlass13device_kernelIN5flash19enable_sm80_to_sm89INS1_16FlashAttnFwdSm80INS1_25CollectiveMainloopFwdSm80ILi8ELi2ELb0EN4cute5tupleIJNS5_1CILi128EEENS7_ILi64EEENS7_ILi192EEEEEELi192ENS_6half_tEfNS_4arch4Sm80ELb0ELb1ELb1ELb1ELb1ELb0ELb1ELb1EEENS1_21CollectiveEpilogueFwdINS6_IJS8_SA_S9_EEENS6_IJNS7_ILi1EEESI_SI_EEESC_SE_Li256ELb1ELb1ELb1ELb0EEENS1_36VarlenDynamicPersistentTileSchedulerILi128ELi64ELi256ELi256ELb1ELb1ELb0ELb1ELb0ELb1EEEEEEEEEvNT_6ParamsE)
        /*0074*/ 	.word	0x00000000


	//----- nvinfo : EIATTR_REGCOUNT
	.align		4
.L_30:
        /*0078*/ 	.byte	0x04, 0x2f
        /*007a*/ 	.short	(.L_32 - .L_31)
	.align		4
.L_31:
        /*007c*/ 	.word	index@(_ZN7cutlass13device_kernelIN5flash19enable_sm80_to_sm89INS1_16FlashAttnFwdSm80INS1_25CollectiveMainloopFwdSm80ILi8ELi2ELb0EN4cute5tupleIJNS5_1CILi128EEENS7_ILi64EEENS7_ILi192EEEEEELi192ENS_6half_tEfNS_4arch4Sm80ELb0ELb1ELb1ELb0ELb1ELb0ELb1ELb1EEENS1_21CollectiveEpilogueFwdINS6_IJS8_SA_S9_EEENS6_IJNS7_ILi1EEESI_SI_EEESC_SE_Li256ELb0ELb1ELb1ELb0EEENS1_19SingleTileSchedulerILb0ELb1ELb1ELi128EEEEEEEEEvNT_6ParamsE)
        /*0080*/ 	.word	0x00000004


	//----- nvinfo : EIATTR_FRAME_SIZE
	.align		4
.L_32:
        /*0084*/ 	.byte	0x04, 0x11
        /*0086*/ 	.short	(.L_34 - .L_33)
	.align		4
.L_33:
        /*0088*/ 	.word	index@(_ZN7cutlass13device_kernelIN5flash19enable_sm80_to_sm89INS1_16FlashAttnFwdSm80INS1_25CollectiveMainloopFwdSm80ILi8ELi2ELb0EN4cute5tupleIJNS5_1CILi128EEENS7_ILi64EEENS7_ILi192EEEEEELi192ENS_6half_tEfNS_4arch4Sm80ELb0ELb1ELb1ELb0ELb1ELb0ELb1ELb1EEENS1_21CollectiveEpilogueFwdINS6_IJS8_SA_S9_EEENS6_IJNS7_ILi1EEESI_SI_EEESC_SE_Li256ELb0ELb1ELb1ELb0EEENS1_19SingleTileSchedulerILb0ELb1ELb1ELi128EEEEEEEEEvNT_6ParamsE)
        /*008c*/ 	.word	0x00000000


	//----- nvinfo : EIATTR_REGCOUNT
	.align		4
.L_34:
        /*0090*/ 	.byte	0x04, 0x2f
        /*0092*/ 	.short	(.L_36 - .L_35)
	.align		4
.L_35:
        /*0094*/ 	.word	index@(_ZN7cutlass13device_kernelIN5flash19enable_sm80_to_sm89INS1_16FlashAttnFwdSm80INS1_25CollectiveMainloopFwdSm80ILi8ELi2ELb0EN4cute5tupleIJNS5_1CILi128EEENS7_ILi64EEENS7_ILi192EEEEEELi192ENS_6half_tEfNS_4arch4Sm80ELb0ELb0ELb1ELb1ELb1ELb1ELb1ELb1EEENS1_21CollectiveEpilogueFwdINS6_IJS8_SA_S9_EEENS6_IJNS7_ILi1EEESI_SI_EEESC_SE_Li256ELb1ELb1ELb1ELb0EEENS1_36VarlenDynamicPersistentTileSchedulerILi128ELi64ELi256ELi256ELb1ELb1ELb0ELb0ELb1ELb1EEEEEEEEEvNT_6ParamsE)
        /*0098*/ 	.word	0x00000004


	//----- nvinfo : EIATTR_FRAME_SIZE
	.align		4
.L_36:
        /*009c*/ 	.byte	0x04, 0x11
        /*009e*/ 	.short	(.L_38 - .L_37)
	.align		4
.L_37:
        /*00a0*/ 	.word	index@(_ZN7cutlass13device_kernelIN5flash19enable_sm80_to_sm89INS1_16FlashAttnFwdSm80INS1_25CollectiveMainloopFwdSm80ILi8ELi2ELb0EN4cute5tupleIJNS5_1CILi128EEENS7_ILi64EEENS7_ILi192EEEEEELi192ENS_6half_tEfNS_4arch4Sm80ELb0ELb0ELb1ELb1ELb1ELb1ELb1ELb1EEENS1_21CollectiveEpilogueFwdINS6_IJS8_SA_S9_EEENS6_IJNS7_ILi1EEESI_SI_EEESC_SE_Li256ELb1ELb1ELb1ELb0EEENS1_36VarlenDynamicPersistentTileSchedulerILi128ELi64ELi256ELi256ELb1ELb1ELb0ELb0ELb1ELb1EEEEEEEEEvNT_6ParamsE)
        /*00a4*/ 	.word	0x00000000


	//----- nvinfo : EIATTR_REGCOUNT
	.align		4
.L_38:
        /*00a8*/ 	.byte	0x04, 0x2f
        /*00aa*/ 	.short	(.L_40 - .L_39)
	.align		4
.L_39:
        /*00ac*/ 	.word	index@(_ZN7cutlass13device_kernelIN5flash19enable_sm80_to_sm89INS1_16FlashAttnFwdSm80INS1_25CollectiveMainloopFwdSm80ILi8ELi2ELb0EN4cute5tupleIJNS5_1CILi128EEENS7_ILi64EEENS7_ILi192EEEEEELi192ENS_6half_tEfNS_4arch4Sm80ELb0ELb0ELb1ELb1ELb1ELb0ELb1ELb1EEENS1_21CollectiveEpilogueFwdINS6_IJS8_SA_S9_EEENS6_IJNS7_ILi1EEESI_SI_EEESC_SE_Li256ELb1ELb1ELb1ELb0EEENS1_36VarlenDynamicPersistentTileSchedulerILi128ELi64ELi256ELi256ELb1ELb1ELb0ELb0ELb1ELb1EEEEEEEEEvNT_6ParamsE)
        /*00b0*/ 	.word	0x00000004


	//----- nvinfo : EIATTR_FRAME_SIZE
	.align		4
.L_40:
        /*00b4*/ 	.byte	0x04, 0x11
        /*00b6*/ 	.short	(.L_42 - .L_41)
	.align		4
.L_41:
        /*00b8*/ 	.word	index@(_ZN7cutlass13device_kernelIN5flash19enable_sm80_to_sm89INS1_16FlashAttnFwdSm80INS1_25CollectiveMainloopFwdSm80ILi8ELi2ELb0EN4cute5tupleIJNS5_1CILi128EEENS7_ILi64EEENS7_ILi192EEEEEELi192ENS_6half_tEfNS_4arch4Sm80ELb0ELb0ELb1ELb1ELb1ELb0ELb1ELb1EEENS1_21CollectiveEpilogueFwdINS6_IJS8_SA_S9_EEENS6_IJNS7_ILi1EEESI_SI_EEESC_SE_Li256ELb1ELb1ELb1ELb0EEENS1_36VarlenDynamicPersistentTileSchedulerILi128ELi64ELi256ELi256ELb1ELb1ELb0ELb0ELb1ELb1EEEEEEEEEvNT_6ParamsE)
        /*00bc*/ 	.word	0x00000000


	//----- nvinfo : EIATTR_REGCOUNT
	.align		4
.L_42:
        /*00c0*/ 	.byte	0x04, 0x2f
        /*00c2*/ 	.short	(.L_44 - .L_43)
	.align		4
.L_43:
        /*00c4*/ 	.word	index@(_ZN7cutlass13device_kernelIN5flash19enable_sm80_to_sm89INS1_16FlashAttnFwdSm80INS1_25CollectiveMainloopFwdSm80ILi8ELi2ELb0EN4cute5tupleIJNS5_1CILi128EEENS7_ILi64EEENS7_ILi192EEEEEELi192ENS_6half_tEfNS_4arch4Sm80ELb0ELb0ELb1ELb0ELb1ELb0ELb1ELb1EEENS1_21CollectiveEpilogueFwdINS6_IJS8_SA_S9_EEENS6_IJNS7_ILi1EEESI_SI_EEESC_SE_Li256ELb0ELb1ELb1ELb0EEENS1_19SingleTileSchedulerILb0ELb1ELb1ELi128EEEEEEEEEvNT_6ParamsE)
        /*00c8*/ 	.word	0x00000004


	//----- nvinfo : EIATTR_FRAME_SIZE
	.align		4
.L_44:
        /*00cc*/ 	.byte	0x04, 0x11
        /*00ce*/ 	.short	(.L_46 - .L_45)
	.align		4
.L_45:
        /*00d0*/ 	.word	index@(_ZN7cutlass13device_kernelIN5flash19enable_sm80_to_sm89INS1_16FlashAttnFwdSm80INS1_25CollectiveMainloopFwdSm80ILi8ELi2ELb0EN4cute5tupleIJNS5_1CILi128EEENS7_ILi64EEENS7_ILi192EEEEEELi192ENS_6half_tEfNS_4arch4Sm80ELb0ELb0ELb1ELb0ELb1ELb0ELb1ELb1EEENS1_21CollectiveEpilogueFwdINS6_IJS8_SA_S9_EEENS6_IJNS7_ILi1EEESI_SI_EEESC_SE_Li256ELb0ELb1ELb1ELb0EEENS1_19SingleTileSchedulerILb0ELb1ELb1ELi128EEEEEEEEEvNT_6ParamsE)
        /*00d4*/ 	.word	0x00000000


	//----- nvinfo : EIATTR_REGCOUNT
	.align		4
.L_46:
        /*00d8*/ 	.byte	0x04, 0x2f
        /*00da*/ 	.short	(.L_48 - .L_47)
	.align		4
.L_47:
        /*00dc*/ 	.word	index@(_ZN7cutlass13device_kernelIN5flash19enable_sm80_to_sm89INS1_16FlashAttnFwdSm80INS1_25CollectiveMainloopFwdSm80ILi8ELi1ELb0EN4cute5tupleIJNS5_1CILi128EEENS7_ILi64EEENS7_ILi192EEEEEELi192ENS_6half_tEfNS_4arch4Sm80ELb1ELb0ELb1ELb1ELb1ELb1ELb1ELb1EEENS1_21CollectiveEpilogueFwdINS6_IJS8_SA_S9_EEENS6_IJNS7_ILi1EEESI_SI_EEESC_SE_Li256ELb1ELb1ELb1ELb0EEENS1_36VarlenDynamicPersistentTileSchedulerILi128ELi64ELi256ELi256ELb1ELb1ELb0ELb1ELb1ELb1EEEEEEEEEvNT_6ParamsE)
        /*00e0*/ 	.word	0x00000004


	//----- nvinfo : EIATTR_FRAME_SIZE
	.align		4
.L_48:
        /*00e4*/ 	.byte	0x04, 0x11
        /*00e6*/ 	.short	(.L_50 - .L_49)
	.align		4
.L_49:
        /*00e8*/ 	.word	index@(_ZN7cutlass13device_kernelIN5flash19enable_sm80_to_sm89INS1_16FlashAttnFwdSm80INS1_25CollectiveMainloopFwdSm80ILi8ELi1ELb0EN4cute5tupleIJNS5_1CILi128EEENS7_ILi64EEENS7_ILi192EEEEEELi192ENS_6half_tEfNS_4arch4Sm80ELb1ELb0ELb1ELb1ELb1ELb1ELb1ELb1EEENS1_21CollectiveEpilogueFwdINS6_IJS8_SA_S9_EEENS6_IJNS7_ILi1EEESI_SI_EEESC_SE_Li256ELb1ELb1ELb1ELb0EEENS1_36VarlenDynamicPersistentTileSchedulerILi128ELi64ELi256ELi256ELb1ELb1ELb0ELb1ELb1ELb1EEEEEEEEEvNT_6ParamsE)
        /*00ec*/ 	.word	0x00000000


	//----- nvinfo : EIATTR_REGCOUNT
	.align		4
.L_50:
        /*00f0*/ 	.byte	0x04, 0x2f
        /*00f2*/ 	.short	(.L_52 - .L_51)
	.align		4
.L_51:
        /*00f4*/ 	.word	index@(_ZN7cutlass13device_kernelIN5flash19enable_sm80_to_sm89INS1_16FlashAttnFwdSm80INS1_25CollectiveMainloopFwdSm80ILi8ELi1ELb0EN4cute5tupleIJNS5_1CILi128EEENS7_ILi64EEENS7_ILi192EEEEEELi192ENS_6half_tEfNS_4arch4Sm80ELb1ELb0ELb1ELb1ELb1ELb0ELb1ELb1EEENS1_21CollectiveEpilogueFwdINS6_IJS8_SA_S9_EEENS6_IJNS7_ILi1EEESI_SI_EEESC_SE_Li256ELb1ELb1ELb1ELb0EEENS1_36VarlenDynamicPersistentTileSchedulerILi128ELi64ELi256ELi256ELb1ELb1ELb0ELb1ELb1ELb1EEEEEEEEEvNT_6ParamsE)
        /*00f8*/ 	.word	0x00000004


	//----- nvinfo : EIATTR_FRAME_SIZE
	.align		4
.L_52:
        /*00fc*/ 	.byte	0x04, 0x11
        /*00fe*/ 	.short	(.L_54 - .L_53)
	.align		4
.L_53:
        /*0100*/ 	.word	index@(_ZN7cutlass13device_kernelIN5flash19enable_sm80_to_sm89INS1_16FlashAttnFwdSm80INS1_25CollectiveMainloopFwdSm80ILi8ELi1ELb0EN4cute5tupleIJNS5_1CILi128EEENS7_ILi64EEENS7_ILi192EEEEEELi192ENS_6half_tEfNS_4arch4Sm80ELb1ELb0ELb1ELb1ELb1ELb0ELb1ELb1EEENS1_21CollectiveEpilogueFwdINS6_IJS8_SA_S9_EEENS6_IJNS7_ILi1EEESI_SI_EEESC_SE_Li256ELb1ELb1ELb1ELb0EEENS1_36VarlenDynamicPersistentTileSchedulerILi128ELi64ELi256ELi256ELb1ELb1ELb0ELb1ELb1ELb1EEEEEEEEEvNT_6ParamsE)
        /*0104*/ 	.word	0x00000000


	//----- nvinfo : EIATTR_REGCOUNT
	.align		4
.L_54:
        /*0108*/ 	.byte	0x04, 0x2f
        /*010a*/ 	.short	(.L_56 - .L_55)
	.align		4
.L_55:
        /*010c*/ 	.word	index@(_ZN7cutlass13device_kernelIN5flash19enable_sm80_to_sm89INS1_16FlashAttnFwdSm80INS1_25CollectiveMainloopFwdSm80ILi8ELi1ELb0EN4cute5tupleIJNS5_1CILi128EEENS7_ILi64EEENS7_ILi192EEEEEELi192ENS_6half_tEfNS_4arch4Sm80ELb1ELb0ELb1ELb0ELb1ELb0ELb1ELb1EEENS1_21CollectiveEpilogueFwdINS6_IJS8_SA_S9_EEENS6_IJNS7_ILi1EEESI_SI_EEESC_SE_Li256ELb0ELb1ELb1ELb0EEENS1_30DynamicPersistentTileSchedulerILi256ELi256ELb1ELb1ELb0EEEEEEEEEvNT_6ParamsE)
        /*0110*/ 	.word	0x00000004


	//----- nvinfo : EIATTR_FRAME_SIZE
	.align		4
.L_56:
        /*0114*/ 	.byte	0x04, 0x11
        /*0116*/ 	.short	(.L_58 - .L_57)
	.align		4
.L_57:
        /*0118*/ 	.word	index@(_ZN7cutlass13device_kernelIN5flash19enable_sm80_to_sm89INS1_16FlashAttnFwdSm80INS1_25CollectiveMainloopFwdSm80ILi8ELi1ELb0EN4cute5tupleIJNS5_1CILi128EEENS7_ILi64EEENS7_ILi192EEEEEELi192ENS_6half_tEfNS_4arch4Sm80ELb1ELb0ELb1ELb0ELb1ELb0ELb1ELb1EEENS1_21CollectiveEpilogueFwdINS6_IJS8_SA_S9_EEENS6_IJNS7_ILi1EEESI_SI_EEESC_SE_Li256ELb0ELb1ELb1ELb0EEENS1_30DynamicPersistentTileSchedulerILi256ELi256ELb1ELb1ELb0EEEEEEEEEvNT_6ParamsE)
        /*011c*/ 	.word	0x00000000


	//----- nvinfo : EIATTR_REGCOUNT
	.align		4
.L_58:
        /*0120*/ 	.byte	0x04, 0x2f
        /*0122*/ 	.short	(.L_60 - .L_59)
	.align		4
.L_59:
        /*0124*/ 	.word	index@(_ZN7cutlass13device_kernelIN5flash19enable_sm80_to_sm89INS1_16FlashAttnFwdSm80INS1_25CollectiveMainloopFwdSm80ILi8ELi1ELb0EN4cute5tupleIJNS5_1CILi128EEENS7_ILi64EEENS7_ILi192EEEEEELi192ENS_6half_tEfNS_4arch4Sm80ELb0ELb1ELb1ELb1ELb1ELb1ELb1ELb1EEENS1_21CollectiveEpilogueFwdINS6_IJS8_SA_S9_EEENS6_IJNS7_ILi1EEESI_SI_EEESC_SE_Li256ELb1ELb1ELb1ELb0EEENS1_36VarlenDynamicPersistentTileSchedulerILi128ELi64ELi256ELi256ELb1ELb1ELb0ELb1ELb0ELb1EEEEEEEEEvNT_6ParamsE)
        /*0128*/ 	.word	0x00000004


	//----- nvinfo : EIATTR_FRAME_SIZE
	.align		4
.L_60:
        /*012c*/ 	.byte	0x04, 0x11
        /*012e*/ 	.short	(.L_62 - .L_61)
	.align		4
.L_61:
        /*0130*/ 	.word	index@(_ZN7cutlass13device_kernelIN5flash19enable_sm80_to_sm89INS1_16FlashAttnFwdSm80INS1_25CollectiveMainloopFwdSm80ILi8ELi1ELb0EN4cute5tupleIJNS5_1CILi128EEENS7_ILi64EEENS7_ILi192EEEEEELi192ENS_6half_tEfNS_4arch4Sm80ELb0ELb1ELb1ELb1ELb1ELb1ELb1ELb1EEENS1_21CollectiveEpilogueFwdINS6_IJS8_SA_S9_EEENS6_IJNS7_ILi1EEESI_SI_EEESC_SE_Li256ELb1ELb1ELb1ELb0EEENS1_36VarlenDynamicPersistentTileSchedulerILi128ELi64ELi256ELi256ELb1ELb1ELb0ELb1ELb0ELb1EEEEEEEEEvNT_6ParamsE)
        /*0134*/ 	.word	0x00000000


	//----- nvinfo : EIATTR_REGCOUNT
	.align		4
.L_62:
        /*0138*/ 	.byte	0x04, 0x2f
        /*013a*/ 	.short	(.L_64 - .L_63)
	.align		4
.L_63:
        /*013c*/ 	.word	index@(_ZN7cutlass13device_kernelIN5flash19enable_sm80_to_sm89INS1_16FlashAttnFwdSm80INS1_25CollectiveMainloopFwdSm80ILi8ELi1ELb0EN4cute5tupleIJNS5_1CILi128EEENS7_ILi64EEENS7_ILi192EEEEEELi192ENS_6half_tEfNS_4arch4Sm80ELb0ELb1ELb1ELb1ELb1ELb0ELb1ELb1EEENS1_21CollectiveEpilogueFwdINS6_IJS8_SA_S9_EEENS6_IJNS7_ILi1EEESI_SI_EEESC_SE_Li256ELb1ELb1ELb1ELb0EEENS1_36VarlenDynamicPersistentTileSchedulerILi128ELi64ELi256ELi256ELb1ELb1ELb0ELb1ELb0ELb1EEEEEEEEEvNT_6ParamsE)
        /*0140*/ 	.word	0x00000004


	//----- nvinfo : EIATTR_FRAME_SIZE
	.align		4
.L_64:
        /*0144*/ 	.byte	0x04, 0x11
        /*0146*/ 	.short	(.L_66 - .L_65)
	.align		4
.L_65:
        /*0148*/ 	.word	index@(_ZN7cutlass13device_kernelIN5flash19enable_sm80_to_sm89INS1_16FlashAttnFwdSm80INS1_25CollectiveMainloopFwdSm80ILi8ELi1ELb0EN4cute5tupleIJNS5_1CILi128EEENS7_ILi64EEENS7_ILi192EEEEEELi192ENS_6half_tEfNS_4arch4Sm80ELb0ELb1ELb1ELb1ELb1ELb0ELb1ELb1EEENS1_21CollectiveEpilogueFwdINS6_IJS8_SA_S9_EEENS6_IJNS7_ILi1EEESI_SI_EEESC_SE_Li256ELb1ELb1ELb1ELb0EEENS1_36VarlenDynamicPersistentTileSchedulerILi128ELi64ELi256ELi256ELb1ELb1ELb0ELb1ELb0ELb1EEEEEEEEEvNT_6ParamsE)
        /*014c*/ 	.word	0x00000000


	//----- nvinfo : EIATTR_REGCOUNT
	.align		4
.L_66:
        /*0150*/ 	.byte	0x04, 0x2f
        /*0152*/ 	.short	(.L_68 - .L_67)
	.align		4
.L_67:
        /*0154*/ 	.word	index@(_ZN7cutlass13device_kernelIN5flash19enable_sm80_to_sm89INS1_16FlashAttnFwdSm80INS1_25CollectiveMainloopFwdSm80ILi8ELi1ELb0EN4cute5tupleIJNS5_1CILi128EEENS7_ILi64EEENS7_ILi192EEEEEELi192ENS_6half_tEfNS_4arch4Sm80ELb0ELb1ELb1ELb0ELb1ELb0ELb1ELb1EEENS1_21CollectiveEpilogueFwdINS6_IJS8_SA_S9_EEENS6_IJNS7_ILi1EEESI_SI_EEESC_SE_Li256ELb0ELb1ELb1ELb0EEENS1_19SingleTileSchedulerILb0ELb1ELb1ELi128EEEEEEEEEvNT_6ParamsE)
        /*0158*/ 	.word	0x00000004


	//----- nvinfo : EIATTR_FRAME_SIZE
	.align		4
.L_68:
        /*015c*/ 	.byte	0x04, 0x11
        /*015e*/ 	.short	(.L_70 - .L_69)
	.align		4
.L_69:
        /*0160*/ 	.word	index@(_ZN7cutlass13device_kernelIN5flash19enable_sm80_to_sm89INS1_16FlashAttnFwdSm80INS1_25CollectiveMainloopFwdSm80ILi8ELi1ELb0EN4cute5tupleIJNS5_1CILi128EEENS7_ILi64EEENS7_ILi192EEEEEELi192ENS_6half_tEfNS_4arch4Sm80ELb0ELb1ELb1ELb0ELb1ELb0ELb1ELb1EEENS1_21CollectiveEpilogueFwdINS6_IJS8_SA_S9_EEENS6_IJNS7_ILi1EEESI_SI_EEESC_SE_Li256ELb0ELb1ELb1ELb0EEENS1_19SingleTileSchedulerILb0ELb1ELb1ELi128EEEEEEEEEvNT_6ParamsE)
        /*0164*/ 	.word	0x00000000


	//----- nvinfo : EIATTR_REGCOUNT
	.align		4
.L_70:
        /*0168*/ 	.byte	0x04, 0x2f
        /*016a*/ 	.short	(.L_72 - .L_71)
	.align		4
.L_71:
        /*016c*/ 	.word	index@(_ZN7cutlass13device_kernelIN5flash19enable_sm80_to_sm89INS1_16FlashAttnFwdSm80INS1_25CollectiveMainloopFwdSm80ILi8ELi1ELb0EN4cute5tupleIJNS5_1CILi128EEENS7_ILi64EEENS7_ILi192EEEEEELi192ENS_6half_tEfNS_4arch4Sm80ELb0ELb0ELb1ELb1ELb1ELb1ELb1ELb1EEENS1_21CollectiveEpilogueFwdINS6_IJS8_SA_S9_EEENS6_IJNS7_ILi1EEESI_SI_EEESC_SE_Li256ELb1ELb1ELb1ELb0EEENS1_36VarlenDynamicPersistentTileSchedulerILi128ELi64ELi256ELi256ELb1ELb1ELb0ELb0ELb1ELb1EEEEEEEEEvNT_6ParamsE)
        /*0170*/ 	.word	0x00000004


	//----- nvinfo : EIATTR_FRAME_SIZE
	.align		4
.L_72:
        /*0174*/ 	.byte	0x04, 0x11
        /*0176*/ 	.short	(.L_74 - .L_73)
	.align		4
.L_73:
        /*0178*/ 	.word	index@(_ZN7cutlass13device_kernelIN5flash19enable_sm80_to_sm89INS1_16FlashAttnFwdSm80INS1_25CollectiveMainloopFwdSm80ILi8ELi1ELb0EN4cute5tupleIJNS5_1CILi128EEENS7_ILi64EEENS7_ILi192EEEEEELi192ENS_6half_tEfNS_4arch4Sm80ELb0ELb0ELb1ELb1ELb1ELb1ELb1ELb1EEENS1_21CollectiveEpilogueFwdINS6_IJS8_SA_S9_EEENS6_IJNS7_ILi1EEESI_SI_EEESC_SE_Li256ELb1ELb1ELb1ELb0EEENS1_36VarlenDynamicPersistentTileSchedulerILi128ELi64ELi256ELi256ELb1ELb1ELb0ELb0ELb1ELb1EEEEEEEEEvNT_6ParamsE)
        /*017c*/ 	.word	0x00000000


	//----- nvinfo : EIATTR_REGCOUNT
	.align		4
.L_74:
        /*0180*/ 	.byte	0x04, 0x2f
        /*0182*/ 	.short	(.L_76 - .L_75)
	.align		4
.L_75:
        /*0184*/ 	.word	index@(_ZN7cutlass13device_kernelIN5flash19enable_sm80_to_sm89INS1_16FlashAttnFwdSm80INS1_25CollectiveMainloopFwdSm80ILi8ELi1ELb0EN4cute5tupleIJNS5_1CILi128EEENS7_ILi64EEENS7_ILi192EEEEEELi192ENS_6half_tEfNS_4arch4Sm80ELb0ELb0ELb1ELb1ELb1ELb0ELb1ELb1EEENS1_21CollectiveEpilogueFwdINS6_IJS8_SA_S9_EEENS6_IJNS7_ILi1EEESI_SI_EEESC_SE_Li256ELb1ELb1ELb1ELb0EEENS1_36VarlenDynamicPersistentTileSchedulerILi128ELi64ELi256ELi256ELb1ELb1ELb0ELb0ELb1ELb1EEEEEEEEEvNT_6ParamsE)
        /*0188*/ 	.word	0x00000004


	//----- nvinfo : EIATTR_FRAME_SIZE
	.align		4
.L_76:
        /*018c*/ 	.byte	0x04, 0x11
        /*018e*/ 	.short	(.L_78 - .L_77)
	.align		4
.L_77:
        /*0190*/ 	.word	index@(_ZN7cutlass13device_kernelIN5flash19enable_sm80_to_sm89INS1_16FlashAttnFwdSm80INS1_25CollectiveMainloopFwdSm80ILi8ELi1ELb0EN4cute5tupleIJNS5_1CILi128EEENS7_ILi64EEENS7_ILi192EEEEEELi192ENS_6half_tEfNS_4arch4Sm80ELb0ELb0ELb1ELb1ELb1ELb0ELb1ELb1EEENS1_21CollectiveEpilogueFwdINS6_IJS8_SA_S9_EEENS6_IJNS7_ILi1EEESI_SI_EEESC_SE_Li256ELb1ELb1ELb1ELb0EEENS1_36VarlenDynamicPersistentTileSchedulerILi128ELi64ELi256ELi256ELb1ELb1ELb0ELb0ELb1ELb1EEEEEEEEEvNT_6ParamsE)
        /*0194*/ 	.word	0x00000000


	//----- nvinfo : EIATTR_REGCOUNT
	.align		4
.L_78:
        /*0198*/ 	.byte	0x04, 0x2f
        /*019a*/ 	.short	(.L_80 - .L_79)
	.align		4
.L_79:
        /*019c*/ 	.word	index@(_ZN7cutlass13device_kernelIN5flash19enable_sm80_to_sm89INS1_16FlashAttnFwdSm80INS1_25CollectiveMainloopFwdSm80ILi8ELi1ELb0EN4cute5tupleIJNS5_1CILi128EEENS7_ILi64EEENS7_ILi192EEEEEELi192ENS_6half_tEfNS_4arch4Sm80ELb0ELb0ELb1ELb0ELb1ELb0ELb1ELb1EEENS1_21CollectiveEpilogueFwdINS6_IJS8_SA_S9_EEENS6_IJNS7_ILi1EEESI_SI_EEESC_SE_Li256ELb0ELb1ELb1ELb0EEENS1_19SingleTileSchedulerILb0ELb1ELb1ELi128EEEEEEEEEvNT_6ParamsE)
        /*01a0*/ 	.word	0x00000004


	//----- nvinfo : EIATTR_FRAME_SIZE
	.align		4
.L_80:
        /*01a4*/ 	.byte	0x04, 0x11
        /*01a6*/ 	.short	(.L_82 - .L_81)
	.align		4
.L_81:
        /*01a8*/ 	.word	index@(_ZN7cutlass13device_kernelIN5flash19enable_sm80_to_sm89INS1_16FlashAttnFwdSm80INS1_25CollectiveMainloopFwdSm80ILi8ELi1ELb0EN4cute5tupleIJNS5_1CILi128EEENS7_ILi64EEENS7_ILi192EEEEEELi192ENS_6half_tEfNS_4arch4Sm80ELb0ELb0ELb1ELb0ELb1ELb0ELb1ELb1EEENS1_21CollectiveEpilogueFwdINS6_IJS8_SA_S9_EEENS6_IJNS7_ILi1EEESI_SI_EEESC_SE_Li256ELb0ELb1ELb1ELb0EEENS1_19SingleTileSchedulerILb0ELb1ELb1ELi128EEEEEEEEEvNT_6ParamsE)
        /*01ac*/ 	.word	0x00000000


	//----- nvinfo : EIATTR_MIN_STACK_SIZE
	.align		4
.L_82:
        /*01b0*/ 	.byte	0x04, 0x12
        /*01b2*/ 	.short	(.L_84 - .L_83)
	.align		4
.L_83:
        /*01b4*/ 	.word	index@(_ZN7cutlass13device_kernelIN5flash19enable_sm80_to_sm89INS1_16FlashAttnFwdSm80INS1_25CollectiveMainloopFwdSm80ILi8ELi1ELb0EN4cute5tupleIJNS5_1CILi128EEENS7_ILi64EEENS7_ILi192EEEEEELi192ENS_6half_tEfNS_4arch4Sm80ELb0ELb0ELb1ELb0ELb1ELb0ELb1ELb1EEENS1_21CollectiveEpilogueFwdINS6_IJS8_SA_S9_EEENS6_IJNS7_ILi1EEESI_SI_EEESC_SE_Li256ELb0ELb1ELb1ELb0EEENS1_19SingleTileSchedulerILb0ELb1ELb1ELi128EEEEEEEEEvNT_6ParamsE)
        /*01b8*/ 	.word	0x00000000


	//----- nvinfo : EIATTR_MIN_STACK_SIZE
	.align		4
.L_84:
        /*01bc*/ 	.byte	0x04, 0x12
        /*01be*/ 	.short	(.L_86 - .L_85)
	.align		4
.L_85:
        /*01c0*/ 	.word	index@(_ZN7cutlass13device_kernelIN5flash19enable_sm80_to_sm89INS1_16FlashAttnFwdSm80INS1_25CollectiveMainloopFwdSm80ILi8ELi1ELb0EN4cute5tupleIJNS5_1CILi128EEENS7_ILi64EEENS7_ILi192EEEEEELi192ENS_6half_tEfNS_4arch4Sm80ELb0ELb0ELb1ELb1ELb1ELb0ELb1ELb1EEENS1_21CollectiveEpilogueFwdINS6_IJS8_SA_S9_EEENS6_IJNS7_ILi1EEESI_SI_EEESC_SE_Li256ELb1ELb1ELb1ELb0EEENS1_36VarlenDynamicPersistentTileSchedulerILi128ELi64ELi256ELi256ELb1ELb1ELb0ELb0ELb1ELb1EEEEEEEEEvNT_6ParamsE)
        /*01c4*/ 	.word	0x00000000


	//----- nvinfo : EIATTR_MIN_STACK_SIZE
	.align		4
.L_86:
        /*01c8*/ 	.byte	0x04, 0x12
        /*01ca*/ 	.short	(.L_88 - .L_87)
	.align		4
.L_87:
        /*01cc*/ 	.word	index@(_ZN7cutlass13device_kernelIN5flash19enable_sm80_to_sm89INS1_16FlashAttnFwdSm80INS1_25CollectiveMainloopFwdSm80ILi8ELi1ELb0EN4cute5tupleIJNS5_1CILi128EEENS7_ILi64EEENS7_ILi192EEEEEELi192ENS_6half_tEfNS_4arch4Sm80ELb0ELb0ELb1ELb1ELb1ELb1ELb1ELb1EEENS1_21CollectiveEpilogueFwdINS6_IJS8_SA_S9_EEENS6_IJNS7_ILi1EEESI_SI_EEESC_SE_Li256ELb1ELb1ELb1ELb0EEENS1_36VarlenDynamicPersistentTileSchedulerILi128ELi64ELi256ELi256ELb1ELb1ELb0ELb0ELb1ELb1EEEEEEEEEvNT_6ParamsE)
        /*01d0*/ 	.word	0x00000000


	//----- nvinfo : EIATTR_MIN_STACK_SIZE
	.align		4
.L_88:
        /*01d4*/ 	.byte	0x04, 0x12
        /*01d6*/ 	.short	(.L_90 - .L_89)
	.align		4
.L_89:
        /*01d8*/ 	.word	index@(_ZN7cutlass13device_kernelIN5flash19enable_sm80_to_sm89INS1_16FlashAttnFwdSm80INS1_25CollectiveMainloopFwdSm80ILi8ELi1ELb0EN4cute5tupleIJNS5_1CILi128EEENS7_ILi64EEENS7_ILi192EEEEEELi192ENS_6half_tEfNS_4arch4Sm80ELb0ELb1ELb1ELb0ELb1ELb0ELb1ELb1EEENS1_21CollectiveEpilogueFwdINS6_IJS8_SA_S9_EEENS6_IJNS7_ILi1EEESI_SI_EEESC_SE_Li256ELb0ELb1ELb1ELb0EEENS1_19SingleTileSchedulerILb0ELb1ELb1ELi128EEEEEEEEEvNT_6ParamsE)
        /*01dc*/ 	.word	0x00000000


	//----- nvinfo : EIATTR_MIN_STACK_SIZE
	.align		4
.L_90:
        /*01e0*/ 	.byte	0x04, 0x12
        /*01e2*/ 	.short	(.L_92 - .L_91)
	.align		4
.L_91:
        /*01e4*/ 	.word	index@(_ZN7cutlass13device_kernelIN5flash19enable_sm80_to_sm89INS1_16FlashAttnFwdSm80INS1_25CollectiveMainloopFwdSm80ILi8ELi1ELb0EN4cute5tupleIJNS5_1CILi128EEENS7_ILi64EEENS7_ILi192EEEEEELi192ENS_6half_tEfNS_4arch4Sm80ELb0ELb1ELb1ELb1ELb1ELb0ELb1ELb1EEENS1_21CollectiveEpilogueFwdINS6_IJS8_SA_S9_EEENS6_IJNS7_ILi1EEESI_SI_EEESC_SE_Li256ELb1ELb1ELb1ELb0EEENS1_36VarlenDynamicPersistentTileSchedulerILi128ELi64ELi256ELi256ELb1ELb1ELb0ELb1ELb0ELb1EEEEEEEEEvNT_6ParamsE)
        /*01e8*/ 	.word	0x00000000


	//----- nvinfo : EIATTR_MIN_STACK_SIZE
	.align		4
.L_92:
        /*01ec*/ 	.byte	0x04, 0x12
        /*01ee*/ 	.short	(.L_94 - .L_93)
	.align		4
.L_93:
        /*01f0*/ 	.word	index@(_ZN7cutlass13device_kernelIN5flash19enable_sm80_to_sm89INS1_16FlashAttnFwdSm80INS1_25CollectiveMainloopFwdSm80ILi8ELi1ELb0EN4cute5tupleIJNS5_1CILi128EEENS7_ILi64EEENS7_ILi192EEEEEELi192ENS_6half_tEfNS_4arch4Sm80ELb0ELb1ELb1ELb1ELb1ELb1ELb1ELb1EEENS1_21CollectiveEpilogueFwdINS6_IJS8_SA_S9_EEENS6_IJNS7_ILi1EEESI_SI_EEESC_SE_Li256ELb1ELb1ELb1ELb0EEENS1_36VarlenDynamicPersistentTileSchedulerILi128ELi64ELi256ELi256ELb1ELb1ELb0ELb1ELb0ELb1EEEEEEEEEvNT_6ParamsE)
        /*01f4*/ 	.word	0x00000000


	//----- nvinfo : EIATTR_MIN_STACK_SIZE
	.align		4
.L_94:
        /*01f8*/ 	.byte	0x04, 0x12
        /*01fa*/ 	.short	(.L_96 - .L_95)
	.align		4
.L_95:
        /*01fc*/ 	.word	index@(_ZN7cutlass13device_kernelIN5flash19enable_sm80_to_sm89INS1_16FlashAttnFwdSm80INS1_25CollectiveMainloopFwdSm80ILi8ELi1ELb0EN4cute5tupleIJNS5_1CILi128EEENS7_ILi64EEENS7_ILi192EEEEEELi192ENS_6half_tEfNS_4arch4Sm80ELb1ELb0ELb1ELb0ELb1ELb0ELb1ELb1EEENS1_21CollectiveEpilogueFwdINS6_IJS8_SA_S9_EEENS6_IJNS7_ILi1EEESI_SI_EEESC_SE_Li256ELb0ELb1ELb1ELb0EEENS1_30DynamicPersistentTileSchedulerILi256ELi256ELb1ELb1ELb0EEEEEEEEEvNT_6ParamsE)
        /*0200*/ 	.word	0x00000000


	//----- nvinfo : EIATTR_MIN_STACK_SIZE
	.align		4
.L_96:
        /*0204*/ 	.byte	0x04, 0x12
        /*0206*/ 	.short	(.L_98 - .L_97)
	.align		4
.L_97:
        /*0208*/ 	.word	index@(_ZN7cutlass13device_kernelIN5flash19enable_sm80_to_sm89INS1_16FlashAttnFwdSm80INS1_25CollectiveMainloopFwdSm80ILi8ELi1ELb0EN4cute5tupleIJNS5_1CILi128EEENS7_ILi64EEENS7_ILi192EEEEEELi192ENS_6half_tEfNS_4arch4Sm80ELb1ELb0ELb1ELb1ELb1ELb0ELb1ELb1EEENS1_21CollectiveEpilogueFwdINS6_IJS8_SA_S9_EEENS6_IJNS7_ILi1EEESI_SI_EEESC_SE_Li256ELb1ELb1ELb1ELb0EEENS1_36VarlenDynamicPersistentTileSchedulerILi128ELi64ELi256ELi256ELb1ELb1ELb0ELb1ELb1ELb1EEEEEEEEEvNT_6ParamsE)
        /*020c*/ 	.word	0x00000000


	//----- nvinfo : EIATTR_MIN_STACK_SIZE
	.align		4
.L_98:
        /*0210*/ 	.byte	0x04, 0x12
        /*0212*/ 	.short	(.L_100 - .L_99)
	.align		4
.L_99:
        /*0214*/ 	.word	index@(_ZN7cutlass13device_kernelIN5flash19enable_sm80_to_sm89INS1_16FlashAttnFwdSm80INS1_25CollectiveMainloopFwdSm80ILi8ELi1ELb0EN4cute5tupleIJNS5_1CILi128EEENS7_ILi64EEENS7_ILi192EEEEEELi192ENS_6half_tEfNS_4arch4Sm80ELb1ELb0ELb1ELb1ELb1ELb1ELb1ELb1EEENS1_21CollectiveEpilogueFwdINS6_IJS8_SA_S9_EEENS6_IJNS7_ILi1EEESI_SI_EEESC_SE_Li256ELb1ELb1ELb1ELb0EEENS1_36VarlenDynamicPersistentTileSchedulerILi128ELi64ELi256ELi256ELb1ELb1ELb0ELb1ELb1ELb1EEEEEEEEEvNT_6ParamsE)
        /*0218*/ 	.word	0x00000000


	//----- nvinfo : EIATTR_MIN_STACK_SIZE
	.align		4
.L_100:
        /*021c*/ 	.byte	0x04, 0x12
        /*021e*/ 	.short	(.L_102 - .L_101)
	.align		4
.L_101:
        /*0220*/ 	.word	index@(_ZN7cutlass13device_kernelIN5flash19enable_sm80_to_sm89INS1_16FlashAttnFwdSm80INS1_25CollectiveMainloopFwdSm80ILi8ELi2ELb0EN4cute5tupleIJNS5_1CILi128EEENS7_ILi64EEENS7_ILi192EEEEEELi192ENS_6half_tEfNS_4arch4Sm80ELb0ELb0ELb1ELb0ELb1ELb0ELb1ELb1EEENS1_21CollectiveEpilogueFwdINS6_IJS8_SA_S9_EEENS6_IJNS7_ILi1EEESI_SI_EEESC_SE_Li256ELb0ELb1ELb1ELb0EEENS1_19SingleTileSchedulerILb0ELb1ELb1ELi128EEEEEEEEEvNT_6ParamsE)
        /*0224*/ 	.word	0x00000000


	//----- nvinfo : EIATTR_MIN_STACK_SIZE
	.align		4
.L_102:
        /*0228*/ 	.byte	0x04, 0x12
        /*022a*/ 	.short	(.L_104 - .L_103)
	.align		4
.L_103:
        /*022c*/ 	.word	index@(_ZN7cutlass13device_kernelIN5flash19enable_sm80_to_sm89INS1_16FlashAttnFwdSm80INS1_25CollectiveMainloopFwdSm80ILi8ELi2ELb0EN4cute5tupleIJNS5_1CILi128EEENS7_ILi64EEENS7_ILi192EEEEEELi192ENS_6half_tEfNS_4arch4Sm80ELb0ELb0ELb1ELb1ELb1ELb0ELb1ELb1EEENS1_21CollectiveEpilogueFwdINS6_IJS8_SA_S9_EEENS6_IJNS7_ILi1EEESI_SI_EEESC_SE_Li256ELb1ELb1ELb1ELb0EEENS1_36VarlenDynamicPersistentTileSchedulerILi128ELi64ELi256ELi256ELb1ELb1ELb0ELb0ELb1ELb1EEEEEEEEEvNT_6ParamsE)
        /*0230*/ 	.word	0x00000000


	//----- nvinfo : EIATTR_MIN_STACK_SIZE
	.align		4
.L_104:
        /*0234*/ 	.byte	0x04, 0x12
        /*0236*/ 	.short	(.L_106 - .L_105)
	.align		4
.L_105:
        /*0238*/ 	.word	index@(_ZN7cutlass13device_kernelIN5flash19enable_sm80_to_sm89INS1_16FlashAttnFwdSm80INS1_25CollectiveMainloopFwdSm80ILi8ELi2ELb0EN4cute5tupleIJNS5_1CILi128EEENS7_ILi64EEENS7_ILi192EEEEEELi192ENS_6half_tEfNS_4arch4Sm80ELb0ELb0ELb1ELb1ELb1ELb1ELb1ELb1EEENS1_21CollectiveEpilogueFwdINS6_IJS8_SA_S9_EEENS6_IJNS7_ILi1EEESI_SI_EEESC_SE_Li256ELb1ELb1ELb1ELb0EEENS1_36VarlenDynamicPersistentTileSchedulerILi128ELi64ELi256ELi256ELb1ELb1ELb0ELb0ELb1ELb1EEEEEEEEEvNT_6ParamsE)
        /*023c*/ 	.word	0x00000000


	//----- nvinfo : EIATTR_MIN_STACK_SIZE
	.align		4
.L_106:
        /*0240*/ 	.byte	0x04, 0x12
        /*0242*/ 	.short	(.L_108 - .L_107)
	.align		4
.L_107:
        /*0244*/ 	.word	index@(_ZN7cutlass13device_kernelIN5flash19enable_sm80_to_sm89INS1_16FlashAttnFwdSm80INS1_25CollectiveMainloopFwdSm80ILi8ELi2ELb0EN4cute5tupleIJNS5_1CILi128EEENS7_ILi64EEENS7_ILi192EEEEEELi192ENS_6half_tEfNS_4arch4Sm80ELb0ELb1ELb1ELb0ELb1ELb0ELb1ELb1EEENS1_21CollectiveEpilogueFwdINS6_IJS8_SA_S9_EEENS6_IJNS7_ILi1EEESI_SI_EEESC_SE_Li256ELb0ELb1ELb1ELb0EEENS1_19SingleTileSchedulerILb0ELb1ELb1ELi128EEEEEEEEEvNT_6ParamsE)
        /*0248*/ 	.word	0x00000000


	//----- nvinfo : EIATTR_MIN_STACK_SIZE
	.align		4
.L_108:
        /*024c*/ 	.byte	0x04, 0x12
        /*024e*/ 	.short	(.L_110 - .L_109)
	.align		4
.L_109:
        /*0250*/ 	.word	index@(_ZN7cutlass13device_kernelIN5flash19enable_sm80_to_sm89INS1_16FlashAttnFwdSm80INS1_25CollectiveMainloopFwdSm80ILi8ELi2ELb0EN4cute5tupleIJNS5_1CILi128EEENS7_ILi64EEENS7_ILi192EEEEEELi192ENS_6half_tEfNS_4arch4Sm80ELb0ELb1ELb1ELb1ELb1ELb0ELb1ELb1EEENS1_21CollectiveEpilogueFwdINS6_IJS8_SA_S9_EEENS6_IJNS7_ILi1EEESI_SI_EEESC_SE_Li256ELb1ELb1ELb1ELb0EEENS1_36VarlenDynamicPersistentTileSchedulerILi128ELi64ELi256ELi256ELb1ELb1ELb0ELb1ELb0ELb1EEEEEEEEEvNT_6ParamsE)
        /*0254*/ 	.word	0x00000000


	//----- nvinfo : EIATTR_MIN_STACK_SIZE
	.align		4
.L_110:
        /*0258*/ 	.byte	0x04, 0x12
        /*025a*/ 	.short	(.L_112 - .L_111)
	.align		4
.L_111:
        /*025c*/ 	.word	index@(_ZN7cutlass13device_kernelIN5flash19enable_sm80_to_sm89INS1_16FlashAttnFwdSm80INS1_25CollectiveMainloopFwdSm80ILi8ELi2ELb0EN4cute5tupleIJNS5_1CILi128EEENS7_ILi64EEENS7_ILi192EEEEEELi192ENS_6half_tEfNS_4arch4Sm80ELb0ELb1ELb1ELb1ELb1ELb1ELb1ELb1EEENS1_21CollectiveEpilogueFwdINS6_IJS8_SA_S9_EEENS6_IJNS7_ILi1EEESI_SI_EEESC_SE_Li256ELb1ELb1ELb1ELb0EEENS1_36VarlenDynamicPersistentTileSchedulerILi128ELi64ELi256ELi256ELb1ELb1ELb0ELb1ELb0ELb1EEEEEEEEEvNT_6ParamsE)
        /*0260*/ 	.word	0x00000000


	//----- nvinfo : EIATTR_MIN_STACK_SIZE
	.align		4
.L_112:
        /*0264*/ 	.byte	0x04, 0x12
        /*0266*/ 	.short	(.L_114 - .L_113)
	.align		4
.L_113:
        /*0268*/ 	.word	index@(_ZN7cutlass13device_kernelIN5flash19enable_sm80_to_sm89INS1_16FlashAttnFwdSm80INS1_25CollectiveMainloopFwdSm80ILi8ELi2ELb0EN4cute5tupleIJNS5_1CILi128EEENS7_ILi64EEENS7_ILi192EEEEEELi192ENS_6half_tEfNS_4arch4Sm80ELb1ELb0ELb1ELb0ELb1ELb0ELb1ELb1EEENS1_21CollectiveEpilogueFwdINS6_IJS8_SA_S9_EEENS6_IJNS7_ILi1EEESI_SI_EEESC_SE_Li256ELb0ELb1ELb1ELb0EEENS1_30DynamicPersistentTileSchedulerILi256ELi256ELb1ELb1ELb0EEEEEEEEEvNT_6ParamsE)
        /*026c*/ 	.word	0x00000000


	//----- nvinfo : EIATTR_MIN_STACK_SIZE
	.align		4
.L_114:
        /*0270*/ 	.byte	0x04, 0x12
        /*0272*/ 	.short	(.L_116 - .L_115)
	.align		4
.L_115:
        /*0274*/ 	.word	index@(_ZN7cutlass13device_kernelIN5flash19enable_sm80_to_sm89INS1_16FlashAttnFwdSm80INS1_25CollectiveMainloopFwdSm80ILi8ELi2ELb0EN4cute5tupleIJNS5_1CILi128EEENS7_ILi64EEENS7_ILi192EEEEEELi192ENS_6half_tEfNS_4arch4Sm80ELb1ELb0ELb1ELb1ELb1ELb0ELb1ELb1EEENS1_21CollectiveEpilogueFwdINS6_IJS8_SA_S9_EEENS6_IJNS7_ILi1EEESI_SI_EEESC_SE_Li256ELb1ELb1ELb1ELb0EEENS1_36VarlenDynamicPersistentTileSchedulerILi128ELi64ELi256ELi256ELb1ELb1ELb0ELb1ELb1ELb1EEEEEEEEEvNT_6ParamsE)
        /*0278*/ 	.word	0x00000000


	//----- nvinfo : EIATTR_MIN_STACK_SIZE
	.align		4
.L_116:
        /*027c*/ 	.byte	0x04, 0x12
        /*027e*/ 	.short	(.L_118 - .L_117)
	.align		4
.L_117:
        /*0280*/ 	.word	index@(_ZN7cutlass13device_kernelIN5flash19enable_sm80_to_sm89INS1_16FlashAttnFwdSm80INS1_25CollectiveMainloopFwdSm80ILi8ELi2ELb0EN4cute5tupleIJNS5_1CILi128EEENS7_ILi64EEENS7_ILi192EEEEEELi192ENS_6half_tEfNS_4arch4Sm80ELb1ELb0ELb1ELb1ELb1ELb1ELb1ELb1EEENS1_21CollectiveEpilogueFwdINS6_IJS8_SA_S9_EEENS6_IJNS7_ILi1EEESI_SI_EEESC_SE_Li256ELb1ELb1ELb1ELb0EEENS1_36VarlenDynamicPersistentTileSchedulerILi128ELi64ELi256ELi256ELb1ELb1ELb0ELb1ELb1ELb1EEEEEEEEEvNT_6ParamsE)
        /*0284*/ 	.word	0x00000000
.L_118:


//--------------------- .nv.compat                --------------------------
	.section	.nv.compat,"",@"SHT_CUDA_COMPAT_INFO"
	.align	4
        /*0000*/ 	.byte	0x02, 0x09, 0x01, 0x00, 0x02, 0x02, 0x01, 0x00, 0x02, 0x05, 0x05, 0x00, 0x03, 0x07, 0x01, 0x01
        /*0010*/ 	.byte	0x02, 0x03, 0x00, 0x00, 0x02, 0x06, 0x01, 0x00, 0x04, 0x0b, 0x08, 0x00, 0x00, 0x00, 0x00, 0x00
        /*0020*/ 	.byte	0x00, 0x00, 0x00, 0x00


//--------------------- .nv.info._ZN7cutlass13device_kernelIN5flash19enable_sm80_to_sm89INS1_16FlashAttnFwdSm80INS1_25CollectiveMainloopFwdSm80ILi8ELi1ELb0EN4cute5tupleIJNS5_1CILi128EEENS7_ILi64EEENS7_ILi192EEEEEELi192ENS_6half_tEfNS_4arch4Sm80ELb0ELb0ELb1ELb0ELb1ELb0ELb1ELb1EEENS1_21CollectiveEpilogueFwdINS6_IJS8_SA_S9_EEENS6_IJNS7_ILi1EEESI_SI_EEESC_SE_Li256ELb0ELb1ELb1ELb0EEENS1_19SingleTileSchedulerILb0ELb1ELb1ELi128EEEEEEEEEvNT_6ParamsE --------------------------
	.section	.nv.info._ZN7cutlass13device_kernelIN5flash19enable_sm80_to_sm89INS1_16FlashAttnFwdSm80INS1_25CollectiveMainloopFwdSm80ILi8ELi1ELb0EN4cute5tupleIJNS5_1CILi128EEENS7_ILi64EEENS7_ILi192EEEEEELi192ENS_6half_tEfNS_4arch4Sm80ELb0ELb0ELb1ELb0ELb1ELb0ELb1ELb1EEENS1_21CollectiveEpilogueFwdINS6_IJS8_SA_S9_EEENS6_IJNS7_ILi1EEESI_SI_EEESC_SE_Li256ELb0ELb1ELb1ELb0EEENS1_19SingleTileSchedulerILb0ELb1ELb1ELi128EEEEEEEEEvNT_6ParamsE,"",@"SHT_CUDA_INFO"
	.sectionflags	@""
	.align	4


	//----- nvinfo : EIATTR_CUDA_API_VERSION
	.align		4
        /*0000*/ 	.byte	0x04, 0x37
        /*0002*/ 	.short	(.L_120 - .L_119)
.L_119:
        /*0004*/ 	.word	0x00000082


	//----- nvinfo : EIATTR_KPARAM_INFO
	.align		4
.L_120:
        /*0008*/ 	.byte	0x04, 0x17
        /*000a*/ 	.short	(.L_122 - .L_121)
.L_121:
        /*000c*/ 	.word	0x00000000
        /*0010*/ 	.short	0x0000
        /*0012*/ 	.short	0x0000
        /*0014*/ 	.byte	0x00, 0xf0, 0x61, 0x10


	//----- nvinfo : EIATTR_SPARSE_MMA_MASK
	.align		4
.L_122:
        /*0018*/ 	.byte	0x03, 0x50
        /*001a*/ 	.short	0x0000


	//----- nvinfo : EIATTR_MAXREG_COUNT
	.align		4
        /*001c*/ 	.byte	0x03, 0x1b
        /*001e*/ 	.short	0x00ff


	//----- nvinfo : EIATTR_MERCURY_ISA_VERSION
	.align		4
        /*0020*/ 	.byte	0x03, 0x5f
        /*0022*/ 	.short	0x0101


	//----- nvinfo : EIATTR_EXIT_INSTR_OFFSETS
	.align		4
        /*0024*/ 	.byte	0x04, 0x1c
        /*0026*/ 	.short	(.L_124 - .L_123)


	//   ....[0]....
.L_123:
        /*0028*/ 	.word	0x00000010


	//----- nvinfo : EIATTR_MAX_THREADS
	.align		4
.L_124:
        /*002c*/ 	.byte	0x04, 0x05
        /*002e*/ 	.short	(.L_126 - .L_125)
.L_125:
        /*0030*/ 	.word	0x00000100
        /*0034*/ 	.word	0x00000001
        /*0038*/ 	.word	0x00000001


	//----- nvinfo : EIATTR_CBANK_PARAM_SIZE
	.align		4
.L_126:
        /*003c*/ 	.byte	0x03, 0x19
        /*003e*/ 	.short	0x0418


	//----- nvinfo : EIATTR_PARAM_CBANK
	.align		4
        /*0040*/ 	.byte	0x04, 0x0a
        /*0042*/ 	.short	(.L_128 - .L_127)
	.align		4
.L_127:
        /*0044*/ 	.word	index@(.nv.constant0._ZN7cutlass13device_kernelIN5flash19enable_sm80_to_sm89INS1_16FlashAttnFwdSm80INS1_25CollectiveMainloopFwdSm80ILi8ELi1ELb0EN4cute5tupleIJNS5_1CILi128EEENS7_ILi64EEENS7_ILi192EEEEEELi192ENS_6half_tEfNS_4arch4Sm80ELb0ELb0ELb1ELb0ELb1ELb0ELb1ELb1EEENS1_21CollectiveEpilogueFwdINS6_IJS8_SA_S9_EEENS6_IJNS7_ILi1EEESI_SI_EEESC_SE_Li256ELb0ELb1ELb1ELb0EEENS1_19SingleTileSchedulerILb0ELb1ELb1ELi128EEEEEEEEEvNT_6ParamsE)
        /*0048*/ 	.short	0x0210
        /*004a*/ 	.short	0x0418


	//----- nvinfo : EIATTR_SW_WAR
	.align		4
.L_128:
        /*004c*/ 	.byte	0x04, 0x36
        /*004e*/ 	.short	(.L_130 - .L_129)
.L_129:
        /*0050*/ 	.word	0x00000008
.L_130:


//--------------------- .nv.info._ZN7cutlass13device_kernelIN5flash19enable_sm80_to_sm89INS1_16FlashAttnFwdSm80INS1_25CollectiveMainloopFwdSm80ILi8ELi1ELb0EN4cute5tupleIJNS5_1CILi128EEENS7_ILi64EEENS7_ILi192EEEEEELi192ENS_6half_tEfNS_4arch4Sm80ELb0ELb0ELb1ELb1ELb1ELb0ELb1ELb1EEENS1_21CollectiveEpilogueFwdINS6_IJS8_SA_S9_EEENS6_IJNS7_ILi1EEESI_SI_EEESC_SE_Li256ELb1ELb1ELb1ELb0EEENS1_36VarlenDynamicPersistentTileSchedulerILi128ELi64ELi256ELi256ELb1ELb1ELb0ELb0ELb1ELb1EEEEEEEEEvNT_6ParamsE --------------------------
	.section	.nv.info._ZN7cutlass13device_kernelIN5flash19enable_sm80_to_sm89INS1_16FlashAttnFwdSm80INS1_25CollectiveMainloopFwdSm80ILi8ELi1ELb0EN4cute5tupleIJNS5_1CILi128EEENS7_ILi64EEENS7_ILi192EEEEEELi192ENS_6half_tEfNS_4arch4Sm80ELb0ELb0ELb1ELb1ELb1ELb0ELb1ELb1EEENS1_21CollectiveEpilogueFwdINS6_IJS8_SA_S9_EEENS6_IJNS7_ILi1EEESI_SI_EEESC_SE_Li256ELb1ELb1ELb1ELb0EEENS1_36VarlenDynamicPersistentTileSchedulerILi128ELi64ELi256ELi256ELb1ELb1ELb0ELb0ELb1ELb1EEEEEEEEEvNT_6ParamsE,"",@"SHT_CUDA_INFO"
	.sectionflags	@""
	.align	4


	//----- nvinfo : EIATTR_CUDA_API_VERSION
	.align		4
        /*0000*/ 	.byte	0x04, 0x37
        /*0002*/ 	.short	(.L_132 - .L_131)
.L_131:
        /*0004*/ 	.word	0x00000082


	//----- nvinfo : EIATTR_KPARAM_INFO
	.align		4
.L_132:
        /*0008*/ 	.byte	0x04, 0x17
        /*000a*/ 	.short	(.L_134 - .L_133)
.L_133:
        /*000c*/ 	.word	0x00000000
        /*0010*/ 	.short	0x0000
        /*0012*/ 	.short	0x0000
        /*0014*/ 	.byte	0x00, 0xf0, 0xe1, 0x10


	//----- nvinfo : EIATTR_SPARSE_MMA_MASK
	.align		4
.L_134:
        /*0018*/ 	.byte	0x03, 0x50
        /*001a*/ 	.short	0x0000


	//----- nvinfo : EIATTR_MAXREG_COUNT
	.align		4
        /*001c*/ 	.byte	0x03, 0x1b
        /*001e*/ 	.short	0x00ff


	//----- nvinfo : EIATTR_MERCURY_ISA_VERSION
	.align		4
        /*0020*/ 	.byte	0x03, 0x5f
        /*0022*/ 	.short	0x0101


	//----- nvinfo : EIATTR_EXIT_INSTR_OFFSETS
	.align		4
        /*0024*/ 	.byte	0x04, 0x1c
        /*0026*/ 	.short	(.L_136 - .L_135)


	//   ....[0]....
.L_135:
        /*0028*/ 	.word	0x00000010


	//----- nvinfo : EIATTR_MAX_THREADS
	.align		4
.L_136:
        /*002c*/ 	.byte	0x04, 0x05
        /*002e*/ 	.short	(.L_138 - .L_137)
.L_137:
        /*0030*/ 	.word	0x00000100
        /*0034*/ 	.word	0x00000001
        /*0038*/ 	.word	0x00000001


	//----- nvinfo : EIATTR_CBANK_PARAM_SIZE
	.align		4
.L_138:
        /*003c*/ 	.byte	0x03, 0x19
        /*003e*/ 	.short	0x0438


	//----- nvinfo : EIATTR_PARAM_CBANK
	.align		4
        /*0040*/ 	.byte	0x04, 0x0a
        /*0042*/ 	.short	(.L_140 - .L_139)
	.align		4
.L_139:
        /*0044*/ 	.word	index@(.nv.constant0._ZN7cutlass13device_kernelIN5flash19enable_sm80_to_sm89INS1_16FlashAttnFwdSm80INS1_25CollectiveMainloopFwdSm80ILi8ELi1ELb0EN4cute5tupleIJNS5_1CILi128EEENS7_ILi64EEENS7_ILi192EEEEEELi192ENS_6half_tEfNS_4arch4Sm80ELb0ELb0ELb1ELb1ELb1ELb0ELb1ELb1EEENS1_21CollectiveEpilogueFwdINS6_IJS8_SA_S9_EEENS6_IJNS7_ILi1EEESI_SI_EEESC_SE_Li256ELb1ELb1ELb1ELb0EEENS1_36VarlenDynamicPersistentTileSchedulerILi128ELi64ELi256ELi256ELb1ELb1ELb0ELb0ELb1ELb1EEEEEEEEEvNT_6ParamsE)
        /*0048*/ 	.short	0x0210
        /*004a*/ 	.short	0x0438


	//----- nvinfo : EIATTR_SW_WAR
	.align		4
.L_140:
        /*004c*/ 	.byte	0x04, 0x36
        /*004e*/ 	.short	(.L_142 - .L_141)
.L_141:
        /*0050*/ 	.word	0x00000008
.L_142:


//--------------------- .nv.info._ZN7cutlass13device_kernelIN5flash19enable_sm80_to_sm89INS1_16FlashAttnFwdSm80INS1_25CollectiveMainloopFwdSm80ILi8ELi1ELb0EN4cute5tupleIJNS5_1CILi128EEENS7_ILi64EEENS7_ILi192EEEEEELi192ENS_6half_tEfNS_4arch4Sm80ELb0ELb0ELb1ELb1ELb1ELb1ELb1ELb1EEENS1_21CollectiveEpilogueFwdINS6_IJS8_SA_S9_EEENS6_IJNS7_ILi1EEESI_SI_EEESC_SE_Li256ELb1ELb1ELb1ELb0EEENS1_36VarlenDynamicPersistentTileSchedulerILi128ELi64ELi256ELi256ELb1ELb1ELb0ELb0ELb1ELb1EEEEEEEEEvNT_6ParamsE --------------------------
	.section	.nv.info._ZN7cutlass13device_kernelIN5flash19enable_sm80_to_sm89INS1_16FlashAttnFwdSm80INS1_25CollectiveMainloopFwdSm80ILi8ELi1ELb0EN4cute5tupleIJNS5_1CILi128EEENS7_ILi64EEENS7_ILi192EEEEEELi192ENS_6half_tEfNS_4arch4Sm80ELb0ELb0ELb1ELb1ELb1ELb1ELb1ELb1EEENS1_21CollectiveEpilogueFwdINS6_IJS8_SA_S9_EEENS6_IJNS7_ILi1EEESI_SI_EEESC_SE_Li256ELb1ELb1ELb1ELb0EEENS1_36VarlenDynamicPersistentTileSchedulerILi128ELi64ELi256ELi256ELb1ELb1ELb0ELb0ELb1ELb1EEEEEEEEEvNT_6ParamsE,"",@"SHT_CUDA_INFO"
	.sectionflags	@""
	.align	4


	//----- nvinfo : EIATTR_CUDA_API_VERSION
	.align		4
        /*0000*/ 	.byte	0x04, 0x37
        /*0002*/ 	.short	(.L_144 - .L_143)
.L_143:
        /*0004*/ 	.word	0x00000082


	//----- nvinfo : EIATTR_KPARAM_INFO
	.align		4
.L_144:
        /*0008*/ 	.byte	0x04, 0x17
        /*000a*/ 	.short	(.L_146 - .L_145)
.L_145:
        /*000c*/ 	.word	0x00000000
        /*0010*/ 	.short	0x0000
        /*0012*/ 	.short	0x0000
        /*0014*/ 	.byte	0x00, 0xf0, 0xe1, 0x10


	//----- nvinfo : EIATTR_SPARSE_MMA_MASK
	.align		4
.L_146:
        /*0018*/ 	.byte	0x03, 0x50
        /*001a*/ 	.short	0x0000


	//----- nvinfo : EIATTR_MAXREG_COUNT
	.align		4
        /*001c*/ 	.byte	0x03, 0x1b
        /*001e*/ 	.short	0x00ff


	//----- nvinfo : EIATTR_MERCURY_ISA_VERSION
	.align		4
        /*0020*/ 	.byte	0x03, 0x5f
        /*0022*/ 	.short	0x0101


	//----- nvinfo : EIATTR_EXIT_INSTR_OFFSETS
	.align		4
        /*0024*/ 	.byte	0x04, 0x1c
        /*0026*/ 	.short	(.L_148 - .L_147)


	//   ....[0]....
.L_147:
        /*0028*/ 	.word	0x00000010


	//----- nvinfo : EIATTR_MAX_THREADS
	.align		4
.L_148:
        /*002c*/ 	.byte	0x04, 0x05
        /*002e*/ 	.short	(.L_150 - .L_149)
.L_149:
        /*0030*/ 	.word	0x00000100
        /*0034*/ 	.word	0x00000001
        /*0038*/ 	.word	0x00000001


	//----- nvinfo : EIATTR_CBANK_PARAM_SIZE
	.align		4
.L_150:
        /*003c*/ 	.byte	0x03, 0x19
        /*003e*/ 	.short	0x0438


	//----- nvinfo : EIATTR_PARAM_CBANK
	.align		4
        /*0040*/ 	.byte	0x04, 0x0a
        /*0042*/ 	.short	(.L_152 - .L_151)
	.align		4
.L_151:
        /*0044*/ 	.word	index@(.nv.constant0._ZN7cutlass13device_kernelIN5flash19enable_sm80_to_sm89INS1_16FlashAttnFwdSm80INS1_25CollectiveMainloopFwdSm80ILi8ELi1ELb0EN4cute5tupleIJNS5_1CILi128EEENS7_ILi64EEENS7_ILi192EEEEEELi192ENS_6half_tEfNS_4arch4Sm80ELb0ELb0ELb1ELb1ELb1ELb1ELb1ELb1EEENS1_21CollectiveEpilogueFwdINS6_IJS8_SA_S9_EEENS6_IJNS7_ILi1EEESI_SI_EEESC_SE_Li256ELb1ELb1ELb1ELb0EEENS1_36VarlenDynamicPersistentTileSchedulerILi128ELi64ELi256ELi256ELb1ELb1ELb0ELb0ELb1ELb1EEEEEEEEEvNT_6ParamsE)
        /*0048*/ 	.short	0x0210
        /*004a*/ 	.short	0x0438


	//----- nvinfo : EIATTR_SW_WAR
	.align		4
.L_152:
        /*004c*/ 	.byte	0x04, 0x36
        /*004e*/ 	.short	(.L_154 - .L_153)
.L_153:
        /*0050*/ 	.word	0x00000008
.L_154:


//--------------------- .nv.info._ZN7cutlass13device_kernelIN5flash19enable_sm80_to_sm89INS1_16FlashAttnFwdSm80INS1_25CollectiveMainloopFwdSm80ILi8ELi1ELb0EN4cute5tupleIJNS5_1CILi128EEENS7_ILi64EEENS7_ILi192EEEEEELi192ENS_6half_tEfNS_4arch4Sm80ELb0ELb1ELb1ELb0ELb1ELb0ELb1ELb1EEENS1_21CollectiveEpilogueFwdINS6_IJS8_SA_S9_EEENS6_IJNS7_ILi1EEESI_SI_EEESC_SE_Li256ELb0ELb1ELb1ELb0EEENS1_19SingleTileSchedulerILb0ELb1ELb1ELi128EEEEEEEEEvNT_6ParamsE --------------------------
	.section	.nv.info._ZN7cutlass13device_kernelIN5flash19enable_sm80_to_sm89INS1_16FlashAttnFwdSm80INS1_25CollectiveMainloopFwdSm80ILi8ELi1ELb0EN4cute5tupleIJNS5_1CILi128EEENS7_ILi64EEENS7_ILi192EEEEEELi192ENS_6half_tEfNS_4arch4Sm80ELb0ELb1ELb1ELb0ELb1ELb0ELb1ELb1EEENS1_21CollectiveEpilogueFwdINS6_IJS8_SA_S9_EEENS6_IJNS7_ILi1EEESI_SI_EEESC_SE_Li256ELb0ELb1ELb1ELb0EEENS1_19SingleTileSchedulerILb0ELb1ELb1ELi128EEEEEEEEEvNT_6ParamsE,"",@"SHT_CUDA_INFO"
	.sectionflags	@""
	.align	4


	//----- nvinfo : EIATTR_CUDA_API_VERSION
	.align		4
        /*0000*/ 	.byte	0x04, 0x37
        /*0002*/ 	.short	(.L_156 - .L_155)
.L_155:
        /*0004*/ 	.word	0x00000082


	//----- nvinfo : EIATTR_KPARAM_INFO
	.align		4
.L_156:
        /*0008*/ 	.byte	0x04, 0x17
        /*000a*/ 	.short	(.L_158 - .L_157)
.L_157:
        /*000c*/ 	.word	0x00000000
        /*0010*/ 	.short	0x0000
        /*0012*/ 	.short	0x0000
        /*0014*/ 	.byte	0x00, 0xf0, 0x61, 0x10


	//----- nvinfo : EIATTR_SPARSE_MMA_MASK
	.align		4
.L_158:
        /*0018*/ 	.byte	0x03, 0x50
        /*001a*/ 	.short	0x0000


	//----- nvinfo : EIATTR_MAXREG_COUNT
	.align		4
        /*001c*/ 	.byte	0x03, 0x1b
        /*001e*/ 	.short	0x00ff


	//----- nvinfo : EIATTR_MERCURY_ISA_VERSION
	.align		4
        /*0020*/ 	.byte	0x03, 0x5f
        /*0022*/ 	.short	0x0101


	//----- nvinfo : EIATTR_EXIT_INSTR_OFFSETS
	.align		4
        /*0024*/ 	.byte	0x04, 0x1c
        /*0026*/ 	.short	(.L_160 - .L_159)


	//   ....[0]....
.L_159:
        /*0028*/ 	.word	0x00000010


	//----- nvinfo : EIATTR_MAX_THREADS
	.align		4
.L_160:
        /*002c*/ 	.byte	0x04, 0x05
        /*002e*/ 	.short	(.L_162 - .L_161)
.L_161:
        /*0030*/ 	.word	0x00000100
        /*0034*/ 	.word	0x00000001
        /*0038*/ 	.word	0x00000001


	//----- nvinfo : EIATTR_CBANK_PARAM_SIZE
	.align		4
.L_162:
        /*003c*/ 	.byte	0x03, 0x19
        /*003e*/ 	.short	0x0418


	//----- nvinfo : EIATTR_PARAM_CBANK
	.align		4
        /*0040*/ 	.byte	0x04, 0x0a
        /*0042*/ 	.short	(.L_164 - .L_163)
	.align		4
.L_163:
        /*0044*/ 	.word	index@(.nv.constant0._ZN7cutlass13device_kernelIN5flash19enable_sm80_to_sm89INS1_16FlashAttnFwdSm80INS1_25CollectiveMainloopFwdSm80ILi8ELi1ELb0EN4cute5tupleIJNS5_1CILi128EEENS7_ILi64EEENS7_ILi192EEEEEELi192ENS_6half_tEfNS_4arch4Sm80ELb0ELb1ELb1ELb0ELb1ELb0ELb1ELb1EEENS1_21CollectiveEpilogueFwdINS6_IJS8_SA_S9_EEENS6_IJNS7_ILi1EEESI_SI_EEESC_SE_Li256ELb0ELb1ELb1ELb0EEENS1_19SingleTileSchedulerILb0ELb1ELb1ELi128EEEEEEEEEvNT_6ParamsE)
        /*0048*/ 	.short	0x0210
        /*004a*/ 	.short	0x0418


	//----- nvinfo : EIATTR_SW_WAR
	.align		4
.L_164:
        /*004c*/ 	.byte	0x04, 0x36
        /*004e*/ 	.short	(.L_166 - .L_165)
.L_165:
        /*0050*/ 	.word	0x00000008
.L_166:


//--------------------- .nv.info._ZN7cutlass13device_kernelIN5flash19enable_sm80_to_sm89INS1_16FlashAttnFwdSm80INS1_25CollectiveMainloopFwdSm80ILi8ELi1ELb0EN4cute5tupleIJNS5_1CILi128EEENS7_ILi64EEENS7_ILi192EEEEEELi192ENS_6half_tEfNS_4arch4Sm80ELb0ELb1ELb1ELb1ELb1ELb0ELb1ELb1EEENS1_21CollectiveEpilogueFwdINS6_IJS8_SA_S9_EEENS6_IJNS7_ILi1EEESI_SI_EEESC_SE_Li256ELb1ELb1ELb1ELb0EEENS1_36VarlenDynamicPersistentTileSchedulerILi128ELi64ELi256ELi256ELb1ELb1ELb0ELb1ELb0ELb1EEEEEEEEEvNT_6ParamsE --------------------------
	.section	.nv.info._ZN7cutlass13device_kernelIN5flash19enable_sm80_to_sm89INS1_16FlashAttnFwdSm80INS1_25CollectiveMainloopFwdSm80ILi8ELi1ELb0EN4cute5tupleIJNS5_1CILi128EEENS7_ILi64EEENS7_ILi192EEEEEELi192ENS_6half_tEfNS_4arch4Sm80ELb0ELb1ELb1ELb1ELb1ELb0ELb1ELb1EEENS1_21CollectiveEpilogueFwdINS6_IJS8_SA_S9_EEENS6_IJNS7_ILi1EEESI_SI_EEESC_SE_Li256ELb1ELb1ELb1ELb0EEENS1_36VarlenDynamicPersistentTileSchedulerILi128ELi64ELi256ELi256ELb1ELb1ELb0ELb1ELb0ELb1EEEEEEEEEvNT_6ParamsE,"",@"SHT_CUDA_INFO"
	.sectionflags	@""
	.align	4


	//----- nvinfo : EIATTR_CUDA_API_VERSION
	.align		4
        /*0000*/ 	.byte	0x04, 0x37
        /*0002*/ 	.short	(.L_168 - .L_167)
.L_167:
        /*0004*/ 	.word	0x00000082


	//----- nvinfo : EIATTR_KPARAM_INFO
	.align		4
.L_168:
        /*0008*/ 	.byte	0x04, 0x17
        /*000a*/ 	.short	(.L_170 - .L_169)
.L_169:
        /*000c*/ 	.word	0x00000000
        /*0010*/ 	.short	0x0000
        /*0012*/ 	.short	0x0000
        /*0014*/ 	.byte	0x00, 0xf0, 0xe1, 0x10


	//----- nvinfo : EIATTR_SPARSE_MMA_MASK
	.align		4
.L_170:
        /*0018*/ 	.byte	0x03, 0x50
        /*001a*/ 	.short	0x0000


	//----- nvinfo : EIATTR_MAXREG_COUNT
	.align		4
        /*001c*/ 	.byte	0x03, 0x1b
        /*001e*/ 	.short	0x00ff


	//----- nvinfo : EIATTR_MERCURY_ISA_VERSION
	.align		4
        /*0020*/ 	.byte	0x03, 0x5f
        /*0022*/ 	.short	0x0101


	//----- nvinfo : EIATTR_EXIT_INSTR_OFFSETS
	.align		4
        /*0024*/ 	.byte	0x04, 0x1c
        /*0026*/ 	.short	(.L_172 - .L_171)


	//   ....[0]....
.L_171:
        /*0028*/ 	.word	0x00000010


	//----- nvinfo : EIATTR_MAX_THREADS
	.align		4
.L_172:
        /*002c*/ 	.byte	0x04, 0x05
        /*002e*/ 	.short	(.L_174 - .L_173)
.L_173:
        /*0030*/ 	.word	0x00000100
        /*0034*/ 	.word	0x00000001
        /*0038*/ 	.word	0x00000001


	//----- nvinfo : EIATTR_CBANK_PARAM_SIZE
	.align		4
.L_174:
        /*003c*/ 	.byte	0x03, 0x19
        /*003e*/ 	.short	0x0438


	//----- nvinfo : EIATTR_PARAM_CBANK
	.align		4
        /*0040*/ 	.byte	0x04, 0x0a
        /*0042*/ 	.short	(.L_176 - .L_175)
	.align		4
.L_175:
        /*0044*/ 	.word	index@(.nv.constant0._ZN7cutlass13device_kernelIN5flash19enable_sm80_to_sm89INS1_16FlashAttnFwdSm80INS1_25CollectiveMainloopFwdSm80ILi8ELi1ELb0EN4cute5tupleIJNS5_1CILi128EEENS7_ILi64EEENS7_ILi192EEEEEELi192ENS_6half_tEfNS_4arch4Sm80ELb0ELb1ELb1ELb1ELb1ELb0ELb1ELb1EEENS1_21CollectiveEpilogueFwdINS6_IJS8_SA_S9_EEENS6_IJNS7_ILi1EEESI_SI_EEESC_SE_Li256ELb1ELb1ELb1ELb0EEENS1_36VarlenDynamicPersistentTileSchedulerILi128ELi64ELi256ELi256ELb1ELb1ELb0ELb1ELb0ELb1EEEEEEEEEvNT_6ParamsE)
        /*0048*/ 	.short	0x0210
        /*004a*/ 	.short	0x0438


	//----- nvinfo : EIATTR_SW_WAR
	.align		4
.L_176:
        /*004c*/ 	.byte	0x04, 0x36
        /*004e*/ 	.short	(.L_178 - .L_177)
.L_177:
        /*0050*/ 	.word	0x00000008
.L_178:


//--------------------- .nv.info._ZN7cutlass13device_kernelIN5flash19enable_sm80_to_sm89INS1_16FlashAttnFwdSm80INS1_25CollectiveMainloopFwdSm80ILi8ELi1ELb0EN4cute5tupleIJNS5_1CILi128EEENS7_ILi64EEENS7_ILi192EEEEEELi192ENS_6half_tEfNS_4arch4Sm80ELb0ELb1ELb1ELb1ELb1ELb1ELb1ELb1EEENS1_21CollectiveEpilogueFwdINS6_IJS8_SA_S9_EEENS6_IJNS7_ILi1EEESI_SI_EEESC_SE_Li256ELb1ELb1ELb1ELb0EEENS1_36VarlenDynamicPersistentTileSchedulerILi128ELi64ELi256ELi256ELb1ELb1ELb0ELb1ELb0ELb1EEEEEEEEEvNT_6ParamsE --------------------------
	.section	.nv.info._ZN7cutlass13device_kernelIN5flash19enable_sm80_to_sm89INS1_16FlashAttnFwdSm80INS1_25CollectiveMainloopFwdSm80ILi8ELi1ELb0EN4cute5tupleIJNS5_1CILi128EEENS7_ILi64EEENS7_ILi192EEEEEELi192ENS_6half_tEfNS_4arch4Sm80ELb0ELb1ELb1ELb1ELb1ELb1ELb1ELb1EEENS1_21CollectiveEpilogueFwdINS6_IJS8_SA_S9_EEENS6_IJNS7_ILi1EEESI_SI_EEESC_SE_Li256ELb1ELb1ELb1ELb0EEENS1_36VarlenDynamicPersistentTileSchedulerILi128ELi64ELi256ELi256ELb1ELb1ELb0ELb1ELb0ELb1EEEEEEEEEvNT_6ParamsE,"",@"SHT_CUDA_INFO"
	.sectionflags	@""
	.align	4


	//----- nvinfo : EIATTR_CUDA_API_VERSION
	.align		4
        /*0000*/ 	.byte	0x04, 0x37
        /*0002*/ 	.short	(.L_180 - .L_179)
.L_179:
        /*0004*/ 	.word	0x00000082


	//----- nvinfo : EIATTR_KPARAM_INFO
	.align		4
.L_180:
        /*0008*/ 	.byte	0x04, 0x17
        /*000a*/ 	.short	(.L_182 - .L_181)
.L_181:
        /*000c*/ 	.word	0x00000000
        /*0010*/ 	.short	0x0000
        /*0012*/ 	.short	0x0000
        /*0014*/ 	.byte	0x00, 0xf0, 0xe1, 0x10


	//----- nvinfo : EIATTR_SPARSE_MMA_MASK
	.align		4
.L_182:
        /*0018*/ 	.byte	0x03, 0x50
        /*001a*/ 	.short	0x0000


	//----- nvinfo : EIATTR_MAXREG_COUNT
	.align		4
        /*001c*/ 	.byte	0x03, 0x1b
        /*001e*/ 	.short	0x00ff


	//----- nvinfo : EIATTR_MERCURY_ISA_VERSION
	.align		4
        /*0020*/ 	.byte	0x03, 0x5f
        /*0022*/ 	.short	0x0101


	//----- nvinfo : EIATTR_EXIT_INSTR_OFFSETS
	.align		4
        /*0024*/ 	.byte	0x04, 0x1c
        /*0026*/ 	.short	(.L_184 - .L_183)


	//   ....[0]....
.L_183:
        /*0028*/ 	.word	0x00000010


	//----- nvinfo : EIATTR_MAX_THREADS
	.align		4
.L_184:
        /*002c*/ 	.byte	0x04, 0x05
        /*002e*/ 	.short	(.L_186 - .L_185)
.L_185:
        /*0030*/ 	.word	0x00000100
        /*0034*/ 	.word	0x00000001
        /*0038*/ 	.word	0x00000001


	//----- nvinfo : EIATTR_CBANK_PARAM_SIZE
	.align		4
.L_186:
        /*003c*/ 	.byte	0x03, 0x19
        /*003e*/ 	.short	0x0438


	//----- nvinfo : EIATTR_PARAM_CBANK
	.align		4
        /*0040*/ 	.byte	0x04, 0x0a
        /*0042*/ 	.short	(.L_188 - .L_187)
	.align		4
.L_187:
        /*0044*/ 	.word	index@(.nv.constant0._ZN7cutlass13device_kernelIN5flash19enable_sm80_to_sm89INS1_16FlashAttnFwdSm80INS1_25CollectiveMainloopFwdSm80ILi8ELi1ELb0EN4cute5tupleIJNS5_1CILi128EEENS7_ILi64EEENS7_ILi192EEEEEELi192ENS_6half_tEfNS_4arch4Sm80ELb0ELb1ELb1ELb1ELb1ELb1ELb1ELb1EEENS1_21CollectiveEpilogueFwdINS6_IJS8_SA_S9_EEENS6_IJNS7_ILi1EEESI_SI_EEESC_SE_Li256ELb1ELb1ELb1ELb0EEENS1_36VarlenDynamicPersistentTileSchedulerILi128ELi64ELi256ELi256ELb1ELb1ELb0ELb1ELb0ELb1EEEEEEEEEvNT_6ParamsE)
        /*0048*/ 	.short	0x0210
        /*004a*/ 	.short	0x0438


	//----- nvinfo : EIATTR_SW_WAR
	.align		4
.L_188:
        /*004c*/ 	.byte	0x04, 0x36
        /*004e*/ 	.short	(.L_190 - .L_189)
.L_189:
        /*0050*/ 	.word	0x00000008
.L_190:


//--------------------- .nv.info._ZN7cutlass13device_kernelIN5flash19enable_sm80_to_sm89INS1_16FlashAttnFwdSm80INS1_25CollectiveMainloopFwdSm80ILi8ELi1ELb0EN4cute5tupleIJNS5_1CILi128EEENS7_ILi64EEENS7_ILi192EEEEEELi192ENS_6half_tEfNS_4arch4Sm80ELb1ELb0ELb1ELb0ELb1ELb0ELb1ELb1EEENS1_21CollectiveEpilogueFwdINS6_IJS8_SA_S9_EEENS6_IJNS7_ILi1EEESI_SI_EEESC_SE_Li256ELb0ELb1ELb1ELb0EEENS1_30DynamicPersistentTileSchedulerILi256ELi256ELb1ELb1ELb0EEEEEEEEEvNT_6ParamsE --------------------------
	.section	.nv.info._ZN7cutlass13device_kernelIN5flash19enable_sm80_to_sm89INS1_16FlashAttnFwdSm80INS1_25CollectiveMainloopFwdSm80ILi8ELi1ELb0EN4cute5tupleIJNS5_1CILi128EEENS7_ILi64EEENS7_ILi192EEEEEELi192ENS_6half_tEfNS_4arch4Sm80ELb1ELb0ELb1ELb0ELb1ELb0ELb1ELb1EEENS1_21CollectiveEpilogueFwdINS6_IJS8_SA_S9_EEENS6_IJNS7_ILi1EEESI_SI_EEESC_SE_Li256ELb0ELb1ELb1ELb0EEENS1_30DynamicPersistentTileSchedulerILi256ELi256ELb1ELb1ELb0EEEEEEEEEvNT_6ParamsE,"",@"SHT_CUDA_INFO"
	.sectionflags	@""
	.align	4


	//----- nvinfo : EIATTR_CUDA_API_VERSION
	.align		4
        /*0000*/ 	.byte	0x04, 0x37
        /*0002*/ 	.short	(.L_192 - .L_191)
.L_191:
        /*0004*/ 	.word	0x00000082


	//----- nvinfo : EIATTR_KPARAM_INFO
	.align		4
.L_192:
        /*0008*/ 	.byte	0x04, 0x17
        /*000a*/ 	.short	(.L_194 - .L_193)
.L_193:
        /*000c*/ 	.word	0x00000000
        /*0010*/ 	.short	0x0000
        /*0012*/ 	.short	0x0000
        /*0014*/ 	.byte	0x00, 0xf0, 0xa1, 0x10


	//----- nvinfo : EIATTR_SPARSE_MMA_MASK
	.align		4
.L_194:
        /*0018*/ 	.byte	0x03, 0x50
        /*001a*/ 	.short	0x0000


	//----- nvinfo : EIATTR_MAXREG_COUNT
	.align		4
        /*001c*/ 	.byte	0x03, 0x1b
        /*001e*/ 	.short	0x00ff


	//----- nvinfo : EIATTR_MERCURY_ISA_VERSION
	.align		4
        /*0020*/ 	.byte	0x03, 0x5f
        /*0022*/ 	.short	0x0101


	//----- nvinfo : EIATTR_EXIT_INSTR_OFFSETS
	.align		4
        /*0024*/ 	.byte	0x04, 0x1c
        /*0026*/ 	.short	(.L_196 - .L_195)


	//   ....[0]....
.L_195:
        /*0028*/ 	.word	0x00000010


	//----- nvinfo : EIATTR_MAX_THREADS
	.align		4
.L_196:
        /*002c*/ 	.byte	0x04, 0x05
        /*002e*/ 	.short	(.L_198 - .L_197)
.L_197:
        /*0030*/ 	.word	0x00000100
        /*0034*/ 	.word	0x00000001
        /*0038*/ 	.word	0x00000001


	//----- nvinfo : EIATTR_CBANK_PARAM_SIZE
	.align		4
.L_198:
        /*003c*/ 	.byte	0x03, 0x19
        /*003e*/ 	.short	0x0428


	//----- nvinfo : EIATTR_PARAM_CBANK
	.align		4
        /*0040*/ 	.byte	0x04, 0x0a
        /*0042*/ 	.short	(.L_200 - .L_199)
	.align		4
.L_199:
        /*0044*/ 	.word	index@(.nv.constant0._ZN7cutlass13device_kernelIN5flash19enable_sm80_to_sm89INS1_16FlashAttnFwdSm80INS1_25CollectiveMainloopFwdSm80ILi8ELi1ELb0EN4cute5tupleIJNS5_1CILi128EEENS7_ILi64EEENS7_ILi192EEEEEELi192ENS_6half_tEfNS_4arch4Sm80ELb1ELb0ELb1ELb0ELb1ELb0ELb1ELb1EEENS1_21CollectiveEpilogueFwdINS6_IJS8_SA_S9_EEENS6_IJNS7_ILi1EEESI_SI_EEESC_SE_Li256ELb0ELb1ELb1ELb0EEENS1_30DynamicPersistentTileSchedulerILi256ELi256ELb1ELb1ELb0EEEEEEEEEvNT_6ParamsE)
        /*0048*/ 	.short	0x0210
        /*004a*/ 	.short	0x0428


	//----- nvinfo : EIATTR_SW_WAR
	.align		4
.L_200:
        /*004c*/ 	.byte	0x04, 0x36
        /*004e*/ 	.short	(.L_202 - .L_201)
.L_201:
        /*0050*/ 	.word	0x00000008
.L_202:


//--------------------- .nv.info._ZN7cutlass13device_kernelIN5flash19enable_sm80_to_sm89INS1_16FlashAttnFwdSm80INS1_25CollectiveMainloopFwdSm80ILi8ELi1ELb0EN4cute5tupleIJNS5_1CILi128EEENS7_ILi64EEENS7_ILi192EEEEEELi192ENS_6half_tEfNS_4arch4Sm80ELb1ELb0ELb1ELb1ELb1ELb0ELb1ELb1EEENS1_21CollectiveEpilogueFwdINS6_IJS8_SA_S9_EEENS6_IJNS7_ILi1EEESI_SI_EEESC_SE_Li256ELb1ELb1ELb1ELb0EEENS1_36VarlenDynamicPersistentTileSchedulerILi128ELi64ELi256ELi256ELb1ELb1ELb0ELb1ELb1ELb1EEEEEEEEEvNT_6ParamsE --------------------------
	.section	.nv.info._ZN7cutlass13device_kernelIN5flash19enable_sm80_to_sm89INS1_16FlashAttnFwdSm80INS1_25CollectiveMainloopFwdSm80ILi8ELi1ELb0EN4cute5tupleIJNS5_1CILi128EEENS7_ILi64EEENS7_ILi192EEEEEELi192ENS_6half_tEfNS_4arch4Sm80ELb1ELb0ELb1ELb1ELb1ELb0ELb1ELb1EEENS1_21CollectiveEpilogueFwdINS6_IJS8_SA_S9_EEENS6_IJNS7_ILi1EEESI_SI_EEESC_SE_Li256ELb1ELb1ELb1ELb0EEENS1_36VarlenDynamicPersistentTileSchedulerILi128ELi64ELi256ELi256ELb1ELb1ELb0ELb1ELb1ELb1EEEEEEEEEvNT_6ParamsE,"",@"SHT_CUDA_INFO"
	.sectionflags	@""
	.align	4


	//----- nvinfo : EIATTR_CUDA_API_VERSION
	.align		4
        /*0000*/ 	.byte	0x04, 0x37
        /*0002*/ 	.short	(.L_204 - .L_203)
.L_203:
        /*0004*/ 	.word	0x00000082


	//----- nvinfo : EIATTR_KPARAM_INFO
	.align		4
.L_204:
        /*0008*/ 	.byte	0x04, 0x17
        /*000a*/ 	.short	(.L_206 - .L_205)
.L_205:
        /*000c*/ 	.word	0x00000000
        /*0010*/ 	.short	0x0000
        /*0012*/ 	.short	0x0000
        /*0014*/ 	.byte	0x00, 0xf0, 0xe1, 0x10


	//----- nvinfo : EIATTR_SPARSE_MMA_MASK
	.align		4
.L_206:
        /*0018*/ 	.byte	0x03, 0x50
        /*001a*/ 	.short	0x0000


	//----- nvinfo : EIATTR_MAXREG_COUNT
	.align		4
        /*001c*/ 	.byte	0x03, 0x1b
        /*001e*/ 	.short	0x00ff


	//----- nvinfo : EIATTR_MERCURY_ISA_VERSION
	.align		4
        /*0020*/ 	.byte	0x03, 0x5f
        /*0022*/ 	.short	0x0101


	//----- nvinfo : EIATTR_EXIT_INSTR_OFFSETS
	.align		4
        /*0024*/ 	.byte	0x04, 0x1c
        /*0026*/ 	.short	(.L_208 - .L_207)


	//   ....[0]....
.L_207:
        /*0028*/ 	.word	0x00000010


	//----- nvinfo : EIATTR_MAX_THREADS
	.align		4
.L_208:
        /*002c*/ 	.byte	0x04, 0x05
        /*002e*/ 	.short	(.L_210 - .L_209)
.L_209:
        /*0030*/ 	.word	0x00000100
        /*0034*/ 	.word	0x00000001
        /*0038*/ 	.word	0x00000001


	//----- nvinfo : EIATTR_CBANK_PARAM_SIZE
	.align		4
.L_210:
        /*003c*/ 	.byte	0x03, 0x19
        /*003e*/ 	.short	0x0438


	//----- nvinfo : EIATTR_PARAM_CBANK
	.align		4
        /*0040*/ 	.byte	0x04, 0x0a
        /*0042*/ 	.short	(.L_212 - .L_211)
	.align		4
.L_211:
        /*0044*/ 	.word	index@(.nv.constant0._ZN7cutlass13device_kernelIN5flash19enable_sm80_to_sm89INS1_16FlashAttnFwdSm80INS1_25CollectiveMainloopFwdSm80ILi8ELi1ELb0EN4cute5tupleIJNS5_1CILi128EEENS7_ILi64EEENS7_ILi192EEEEEELi192ENS_6half_tEfNS_4arch4Sm80ELb1ELb0ELb1ELb1ELb1ELb0ELb1ELb1EEENS1_21CollectiveEpilogueFwdINS6_IJS8_SA_S9_EEENS6_IJNS7_ILi1EEESI_SI_EEESC_SE_Li256ELb1ELb1ELb1ELb0EEENS1_36VarlenDynamicPersistentTileSchedulerILi128ELi64ELi256ELi256ELb1ELb1ELb0ELb1ELb1ELb1EEEEEEEEEvNT_6ParamsE)
        /*0048*/ 	.short	0x0210
        /*004a*/ 	.short	0x0438


	//----- nvinfo : EIATTR_SW_WAR
	.align		4
.L_212:
        /*004c*/ 	.byte	0x04, 0x36
        /*004e*/ 	.short	(.L_214 - .L_213)
.L_213:
        /*0050*/ 	.word	0x00000008
.L_214:


//--------------------- .nv.info._ZN7cutlass13device_kernelIN5flash19enable_sm80_to_sm89INS1_16FlashAttnFwdSm80INS1_25CollectiveMainloopFwdSm80ILi8ELi1ELb0EN4cute5tupleIJNS5_1CILi128EEENS7_ILi64EEENS7_ILi192EEEEEELi192ENS_6half_tEfNS_4arch4Sm80ELb1ELb0ELb1ELb1ELb1ELb1ELb1ELb1EEENS1_21CollectiveEpilogueFwdINS6_IJS8_SA_S9_EEENS6_IJNS7_ILi1EEESI_SI_EEESC_SE_Li256ELb1ELb1ELb1ELb0EEENS1_36VarlenDynamicPersistentTileSchedulerILi128ELi64ELi256ELi256ELb1ELb1ELb0ELb1ELb1ELb1EEEEEEEEEvNT_6ParamsE --------------------------
	.section	.nv.info._ZN7cutlass13device_kernelIN5flash19enable_sm80_to_sm89INS1_16FlashAttnFwdSm80INS1_25CollectiveMainloopFwdSm80ILi8ELi1ELb0EN4cute5tupleIJNS5_1CILi128EEENS7_ILi64EEENS7_ILi192EEEEEELi192ENS_6half_tEfNS_4arch4Sm80ELb1ELb0ELb1ELb1ELb1ELb1ELb1ELb1EEENS1_21CollectiveEpilogueFwdINS6_IJS8_SA_S9_EEENS6_IJNS7_ILi1EEESI_SI_EEESC_SE_Li256ELb1ELb1ELb1ELb0EEENS1_36VarlenDynamicPersistentTileSchedulerILi128ELi64ELi256ELi256ELb1ELb1ELb0ELb1ELb1ELb1EEEEEEEEEvNT_6ParamsE,"",@"SHT_CUDA_INFO"
	.sectionflags	@""
	.align	4


	//----- nvinfo : EIATTR_CUDA_API_VERSION
	.align		4
        /*0000*/ 	.byte	0x04, 0x37
        /*0002*/ 	.short	(.L_216 - .L_215)
.L_215:
        /*0004*/ 	.word	0x00000082


	//----- nvinfo : EIATTR_KPARAM_INFO
	.align		4
.L_216:
        /*0008*/ 	.byte	0x04, 0x17
        /*000a*/ 	.short	(.L_218 - .L_217)
.L_217:
        /*000c*/ 	.word	0x00000000
        /*0010*/ 	.short	0x0000
        /*0012*/ 	.short	0x0000
        /*0014*/ 	.byte	0x00, 0xf0, 0xe1, 0x10


	//----- nvinfo : EIATTR_SPARSE_MMA_MASK
	.align		4
.L_218:
        /*0018*/ 	.byte	0x03, 0x50
        /*001a*/ 	.short	0x0000


	//----- nvinfo : EIATTR_MAXREG_COUNT
	.align		4
        /*001c*/ 	.byte	0x03, 0x1b
        /*001e*/ 	.short	0x00ff


	//----- nvinfo : EIATTR_MERCURY_ISA_VERSION
	.align		4
        /*0020*/ 	.byte	0x03, 0x5f
        /*0022*/ 	.short	0x0101


	//----- nvinfo : EIATTR_EXIT_INSTR_OFFSETS
	.align		4
        /*0024*/ 	.byte	0x04, 0x1c
        /*0026*/ 	.short	(.L_220 - .L_219)


	//   ....[0]....
.L_219:
        /*0028*/ 	.word	0x00000010


	//----- nvinfo : EIATTR_MAX_THREADS
	.align		4
.L_220:
        /*002c*/ 	.byte	0x04, 0x05
        /*002e*/ 	.short	(.L_222 - .L_221)
.L_221:
        /*0030*/ 	.word	0x00000100
        /*0034*/ 	.word	0x00000001
        /*0038*/ 	.word	0x00000001


	//----- nvinfo : EIATTR_CBANK_PARAM_SIZE
	.align		4
.L_222:
        /*003c*/ 	.byte	0x03, 0x19
        /*003e*/ 	.short	0x0438


	//----- nvinfo : EIATTR_PARAM_CBANK
	.align		4
        /*0040*/ 	.byte	0x04, 0x0a
        /*0042*/ 	.short	(.L_224 - .L_223)
	.align		4
.L_223:
        /*0044*/ 	.word	index@(.nv.constant0._ZN7cutlass13device_kernelIN5flash19enable_sm80_to_sm89INS1_16FlashAttnFwdSm80INS1_25CollectiveMainloopFwdSm80ILi8ELi1ELb0EN4cute5tupleIJNS5_1CILi128EEENS7_ILi64EEENS7_ILi192EEEEEELi192ENS_6half_tEfNS_4arch4Sm80ELb1ELb0ELb1ELb1ELb1ELb1ELb1ELb1EEENS1_21CollectiveEpilogueFwdINS6_IJS8_SA_S9_EEENS6_IJNS7_ILi1EEESI_SI_EEESC_SE_Li256ELb1ELb1ELb1ELb0EEENS1_36VarlenDynamicPersistentTileSchedulerILi128ELi64ELi256ELi256ELb1ELb1ELb0ELb1ELb1ELb1EEEEEEEEEvNT_6ParamsE)
        /*0048*/ 	.short	0x0210
        /*004a*/ 	.short	0x0438


	//----- nvinfo : EIATTR_SW_WAR
	.align		4
.L_224:
        /*004c*/ 	.byte	0x04, 0x36
        /*004e*/ 	.short	(.L_226 - .L_225)
.L_225:
        /*0050*/ 	.word	0x00000008
.L_226:


//--------------------- .nv.info._ZN7cutlass13device_kernelIN5flash19enable_sm80_to_sm89INS1_16FlashAttnFwdSm80INS1_25CollectiveMainloopFwdSm80ILi8ELi2ELb0EN4cute5tupleIJNS5_1CILi128EEENS7_ILi64EEENS7_ILi192EEEEEELi192ENS_6half_tEfNS_4arch4Sm80ELb0ELb0ELb1ELb0ELb1ELb0ELb1ELb1EEENS1_21CollectiveEpilogueFwdINS6_IJS8_SA_S9_EEENS6_IJNS7_ILi1EEESI_SI_EEESC_SE_Li256ELb0ELb1ELb1ELb0EEENS1_19SingleTileSchedulerILb0ELb1ELb1ELi128EEEEEEEEEvNT_6ParamsE --------------------------
	.section	.nv.info._ZN7cutlass13device_kernelIN5flash19enable_sm80_to_sm89INS1_16FlashAttnFwdSm80INS1_25CollectiveMainloopFwdSm80ILi8ELi2ELb0EN4cute5tupleIJNS5_1CILi128EEENS7_ILi64EEENS7_ILi192EEEEEELi192ENS_6half_tEfNS_4arch4Sm80ELb0ELb0ELb1ELb0ELb1ELb0ELb1ELb1EEENS1_21CollectiveEpilogueFwdINS6_IJS8_SA_S9_EEENS6_IJNS7_ILi1EEESI_SI_EEESC_SE_Li256ELb0ELb1ELb1ELb0EEENS1_19SingleTileSchedulerILb0ELb1ELb1ELi128EEEEEEEEEvNT_6ParamsE,"",@"SHT_CUDA_INFO"
	.sectionflags	@""
	.align	4


	//----- nvinfo : EIATTR_CUDA_API_VERSION
	.align		4
        /*0000*/ 	.byte	0x04, 0x37
        /*0002*/ 	.short	(.L_228 - .L_227)
.L_227:
        /*0004*/ 	.word	0x00000082


	//----- nvinfo : EIATTR_KPARAM_INFO
	.align		4
.L_228:
        /*0008*/ 	.byte	0x04, 0x17
        /*000a*/ 	.short	(.L_230 - .L_229)
.L_229:
        /*000c*/ 	.word	0x00000000
        /*0010*/ 	.short	0x0000
        /*0012*/ 	.short	0x0000
        /*0014*/ 	.byte	0x00, 0xf0, 0x61, 0x10


	//----- nvinfo : EIATTR_SPARSE_MMA_MASK
	.align		4
.L_230:
        /*0018*/ 	.byte	0x03, 0x50
        /*001a*/ 	.short	0x0000


	//----- nvinfo : EIATTR_MAXREG_COUNT
	.align		4
        /*001c*/ 	.byte	0x03, 0x1b
        /*001e*/ 	.short	0x00ff


	//----- nvinfo : EIATTR_MERCURY_ISA_VERSION
	.align		4
        /*0020*/ 	.byte	0x03, 0x5f
        /*0022*/ 	.short	0x0101


	//----- nvinfo : EIATTR_EXIT_INSTR_OFFSETS
	.align		4
        /*0024*/ 	.byte	0x04, 0x1c
        /*0026*/ 	.short	(.L_232 - .L_231)


	//   ....[0]....
.L_231:
        /*0028*/ 	.word	0x00000010


	//----- nvinfo : EIATTR_MAX_THREADS
	.align		4
.L_232:
        /*002c*/ 	.byte	0x04, 0x05
        /*002e*/ 	.short	(.L_234 - .L_233)
.L_233:
        /*0030*/ 	.word	0x00000100
        /*0034*/ 	.word	0x00000001
        /*0038*/ 	.word	0x00000001


	//----- nvinfo : EIATTR_CBANK_PARAM_SIZE
	.align		4
.L_234:
        /*003c*/ 	.byte	0x03, 0x19
        /*003e*/ 	.short	0x0418


	//----- nvinfo : EIATTR_PARAM_CBANK
	.align		4
        /*0040*/ 	.byte	0x04, 0x0a
        /*0042*/ 	.short	(.L_236 - .L_235)
	.align		4
.L_235:
        /*0044*/ 	.word	index@(.nv.constant0._ZN7cutlass13device_kernelIN5flash19enable_sm80_to_sm89INS1_16FlashAttnFwdSm80INS1_25CollectiveMainloopFwdSm80ILi8ELi2ELb0EN4cute5tupleIJNS5_1CILi128EEENS7_ILi64EEENS7_ILi192EEEEEELi192ENS_6half_tEfNS_4arch4Sm80ELb0ELb0ELb1ELb0ELb1ELb0ELb1ELb1EEENS1_21CollectiveEpilogueFwdINS6_IJS8_SA_S9_EEENS6_IJNS7_ILi1EEESI_SI_EEESC_SE_Li256ELb0ELb1ELb1ELb0EEENS1_19SingleTileSchedulerILb0ELb1ELb1ELi128EEEEEEEEEvNT_6ParamsE)
        /*0048*/ 	.short	0x0210
        /*004a*/ 	.short	0x0418


	//----- nvinfo : EIATTR_SW_WAR
	.align		4
.L_236:
        /*004c*/ 	.byte	0x04, 0x36
        /*004e*/ 	.short	(.L_238 - .L_237)
.L_237:
        /*0050*/ 	.word	0x00000008
.L_238:


//--------------------- .nv.info._ZN7cutlass13device_kernelIN5flash19enable_sm80_to_sm89INS1_16FlashAttnFwdSm80INS1_25CollectiveMainloopFwdSm80ILi8ELi2ELb0EN4cute5tupleIJNS5_1CILi128EEENS7_ILi64EEENS7_ILi192EEEEEELi192ENS_6half_tEfNS_4arch4Sm80ELb0ELb0ELb1ELb1ELb1ELb0ELb1ELb1EEENS1_21CollectiveEpilogueFwdINS6_IJS8_SA_S9_EEENS6_IJNS7_ILi1EEESI_SI_EEESC_SE_Li256ELb1ELb1ELb1ELb0EEENS1_36VarlenDynamicPersistentTileSchedulerILi128ELi64ELi256ELi256ELb1ELb1ELb0ELb0ELb1ELb1EEEEEEEEEvNT_6ParamsE --------------------------
	.section	.nv.info._ZN7cutlass13device_kernelIN5flash19enable_sm80_to_sm89INS1_16FlashAttnFwdSm80INS1_25CollectiveMainloopFwdSm80ILi8ELi2ELb0EN4cute5tupleIJNS5_1CILi128EEENS7_ILi64EEENS7_ILi192EEEEEELi192ENS_6half_tEfNS_4arch4Sm80ELb0ELb0ELb1ELb1ELb1ELb0ELb1ELb1EEENS1_21CollectiveEpilogueFwdINS6_IJS8_SA_S9_EEENS6_IJNS7_ILi1EEESI_SI_EEESC_SE_Li256ELb1ELb1ELb1ELb0EEENS1_36VarlenDynamicPersistentTileSchedulerILi128ELi64ELi256ELi256ELb1ELb1ELb0ELb0ELb1ELb1EEEEEEEEEvNT_6ParamsE,"",@"SHT_CUDA_INFO"
	.sectionflags	@""
	.align	4


	//----- nvinfo : EIATTR_CUDA_API_VERSION
	.align		4
        /*0000*/ 	.byte	0x04, 0x37
        /*0002*/ 	.short	(.L_240 - .L_239)
.L_239:
        /*0004*/ 	.word	0x00000082


	//----- nvinfo : EIATTR_KPARAM_INFO
	.align		4
.L_240:
        /*0008*/ 	.byte	0x04, 0x17
        /*000a*/ 	.short	(.L_242 - .L_241)
.L_241:
        /*000c*/ 	.word	0x00000000
        /*0010*/ 	.short	0x0000
        /*0012*/ 	.short	0x0000
        /*0014*/ 	.byte	0x00, 0xf0, 0xe1, 0x10


	//----- nvinfo : EIATTR_SPARSE_MMA_MASK
	.align		4
.L_242:
        /*0018*/ 	.byte	0x03, 0x50
        /*001a*/ 	.short	0x0000


	//----- nvinfo : EIATTR_MAXREG_COUNT
	.align		4
        /*001c*/ 	.byte	0x03, 0x1b
        /*001e*/ 	.short	0x00ff


	//----- nvinfo : EIATTR_MERCURY_ISA_VERSION
	.align		4
        /*0020*/ 	.byte	0x03, 0x5f
        /*0022*/ 	.short	0x0101


	//----- nvinfo : EIATTR_EXIT_INSTR_OFFSETS
	.align		4
        /*0024*/ 	.byte	0x04, 0x1c
        /*0026*/ 	.short	(.L_244 - .L_243)


	//   ....[0]....
.L_243:
        /*0028*/ 	.word	0x00000010


	//----- nvinfo : EIATTR_MAX_THREADS
	.align		4
.L_244:
        /*002c*/ 	.byte	0x04, 0x05
        /*002e*/ 	.short	(.L_246 - .L_245)
.L_245:
        /*0030*/ 	.word	0x00000100
        /*0034*/ 	.word	0x00000001
        /*0038*/ 	.word	0x00000001


	//----- nvinfo : EIATTR_CBANK_PARAM_SIZE
	.align		4
.L_246:
        /*003c*/ 	.byte	0x03, 0x19
        /*003e*/ 	.short	0x0438


	//----- nvinfo : EIATTR_PARAM_CBANK
	.align		4
        /*0040*/ 	.byte	0x04, 0x0a
        /*0042*/ 	.short	(.L_248 - .L_247)
	.align		4
.L_247:
        /*0044*/ 	.word	index@(.nv.constant0._ZN7cutlass13device_kernelIN5flash19enable_sm80_to_sm89INS1_16FlashAttnFwdSm80INS1_25CollectiveMainloopFwdSm80ILi8ELi2ELb0EN4cute5tupleIJNS5_1CILi128EEENS7_ILi64EEENS7_ILi192EEEEEELi192ENS_6half_tEfNS_4arch4Sm80ELb0ELb0ELb1ELb1ELb1ELb0ELb1ELb1EEENS1_21CollectiveEpilogueFwdINS6_IJS8_SA_S9_EEENS6_IJNS7_ILi1EEESI_SI_EEESC_SE_Li256ELb1ELb1ELb1ELb0EEENS1_36VarlenDynamicPersistentTileSchedulerILi128ELi64ELi256ELi256ELb1ELb1ELb0ELb0ELb1ELb1EEEEEEEEEvNT_6ParamsE)
        /*0048*/ 	.short	0x0210
        /*004a*/ 	.short	0x0438


	//----- nvinfo : EIATTR_SW_WAR
	.align		4
.L_248:
        /*004c*/ 	.byte	0x04, 0x36
        /*004e*/ 	.short	(.L_250 - .L_249)
.L_249:
        /*0050*/ 	.word	0x00000008
.L_250:


//--------------------- .nv.info._ZN7cutlass13device_kernelIN5flash19enable_sm80_to_sm89INS1_16FlashAttnFwdSm80INS1_25CollectiveMainloopFwdSm80ILi8ELi2ELb0EN4cute5tupleIJNS5_1CILi128EEENS7_ILi64EEENS7_ILi192EEEEEELi192ENS_6half_tEfNS_4arch4Sm80ELb0ELb0ELb1ELb1ELb1ELb1ELb1ELb1EEENS1_21CollectiveEpilogueFwdINS6_IJS8_SA_S9_EEENS6_IJNS7_ILi1EEESI_SI_EEESC_SE_Li256ELb1ELb1ELb1ELb0EEENS1_36VarlenDynamicPersistentTileSchedulerILi128ELi64ELi256ELi256ELb1ELb1ELb0ELb0ELb1ELb1EEEEEEEEEvNT_6ParamsE --------------------------
	.section	.nv.info._ZN7cutlass13device_kernelIN5flash19enable_sm80_to_sm89INS1_16FlashAttnFwdSm80INS1_25CollectiveMainloopFwdSm80ILi8ELi2ELb0EN4cute5tupleIJNS5_1CILi128EEENS7_ILi64EEENS7_ILi192EEEEEELi192ENS_6half_tEfNS_4arch4Sm80ELb0ELb0ELb1ELb1ELb1ELb1ELb1ELb1EEENS1_21CollectiveEpilogueFwdINS6_IJS8_SA_S9_EEENS6_IJNS7_ILi1EEESI_SI_EEESC_SE_Li256ELb1ELb1ELb1ELb0EEENS1_36VarlenDynamicPersistentTileSchedulerILi128ELi64ELi256ELi256ELb1ELb1ELb0ELb0ELb1ELb1EEEEEEEEEvNT_6ParamsE,"",@"SHT_CUDA_INFO"
	.sectionflags	@""
	.align	4


	//----- nvinfo : EIATTR_CUDA_API_VERSION
	.align		4
        /*0000*/ 	.byte	0x04, 0x37
        /*0002*/ 	.short	(.L_252 - .L_251)
.L_251:
        /*0004*/ 	.word	0x00000082


	//----- nvinfo : EIATTR_KPARAM_INFO
	.align		4
.L_252:
        /*0008*/ 	.byte	0x04, 0x17
        /*000a*/ 	.short	(.L_254 - .L_253)
.L_253:
        /*000c*/ 	.word	0x00000000
        /*0010*/ 	.short	0x0000
        /*0012*/ 	.short	0x0000
        /*0014*/ 	.byte	0x00, 0xf0, 0xe1, 0x10


	//----- nvinfo : EIATTR_SPARSE_MMA_MASK
	.align		4
.L_254:
        /*0018*/ 	.byte	0x03, 0x50
        /*001a*/ 	.short	0x0000


	//----- nvinfo : EIATTR_MAXREG_COUNT
	.align		4
        /*001c*/ 	.byte	0x03, 0x1b
        /*001e*/ 	.short	0x00ff


	//----- nvinfo : EIATTR_MERCURY_ISA_VERSION
	.align		4
        /*0020*/ 	.byte	0x03, 0x5f
        /*0022*/ 	.short	0x0101


	//----- nvinfo : EIATTR_EXIT_INSTR_OFFSETS
	.align		4
        /*0024*/ 	.byte	0x04, 0x1c
        /*0026*/ 	.short	(.L_256 - .L_255)


	//   ....[0]....
.L_255:
        /*0028*/ 	.word	0x00000010


	//----- nvinfo : EIATTR_MAX_THREADS
	.align		4
.L_256:
        /*002c*/ 	.byte	0x04, 0x05
        /*002e*/ 	.short	(.L_258 - .L_257)
.L_257:
        /*0030*/ 	.word	0x00000100
        /*0034*/ 	.word	0x00000001
        /*0038*/ 	.word	0x00000001


	//----- nvinfo : EIATTR_CBANK_PARAM_SIZE
	.align		4
.L_258:
        /*003c*/ 	.byte	0x03, 0x19
        /*003e*/ 	.short	0x0438


	//----- nvinfo : EIATTR_PARAM_CBANK
	.align		4
        /*0040*/ 	.byte	0x04, 0x0a
        /*0042*/ 	.short	(.L_260 - .L_259)
	.align		4
.L_259:
        /*0044*/ 	.word	index@(.nv.constant0._ZN7cutlass13device_kernelIN5flash19enable_sm80_to_sm89INS1_16FlashAttnFwdSm80INS1_25CollectiveMainloopFwdSm80ILi8ELi2ELb0EN4cute5tupleIJNS5_1CILi128EEENS7_ILi64EEENS7_ILi192EEEEEELi192ENS_6half_tEfNS_4arch4Sm80ELb0ELb0ELb1ELb1ELb1ELb1ELb1ELb1EEENS1_21CollectiveEpilogueFwdINS6_IJS8_SA_S9_EEENS6_IJNS7_ILi1EEESI_SI_EEESC_SE_Li256ELb1ELb1ELb1ELb0EEENS1_36VarlenDynamicPersistentTileSchedulerILi128ELi64ELi256ELi256ELb1ELb1ELb0ELb0ELb1ELb1EEEEEEEEEvNT_6ParamsE)
        /*0048*/ 	.short	0x0210
        /*004a*/ 	.short	0x0438


	//----- nvinfo : EIATTR_SW_WAR
	.align		4
.L_260:
        /*004c*/ 	.byte	0x04, 0x36
        /*004e*/ 	.short	(.L_262 - .L_261)
.L_261:
        /*0050*/ 	.word	0x00000008
.L_262:


//--------------------- .nv.info._ZN7cutlass13device_kernelIN5flash19enable_sm80_to_sm89INS1_16FlashAttnFwdSm80INS1_25CollectiveMainloopFwdSm80ILi8ELi2ELb0EN4cute5tupleIJNS5_1CILi128EEENS7_ILi64EEENS7_ILi192EEEEEELi192ENS_6half_tEfNS_4arch4Sm80ELb0ELb1ELb1ELb0ELb1ELb0ELb1ELb1EEENS1_21CollectiveEpilogueFwdINS6_IJS8_SA_S9_EEENS6_IJNS7_ILi1EEESI_SI_EEESC_SE_Li256ELb0ELb1ELb1ELb0EEENS1_19SingleTileSchedulerILb0ELb1ELb1ELi128EEEEEEEEEvNT_6ParamsE --------------------------
	.section	.nv.info._ZN7cutlass13device_kernelIN5flash19enable_sm80_to_sm89INS1_16FlashAttnFwdSm80INS1_25CollectiveMainloopFwdSm80ILi8ELi2ELb0EN4cute5tupleIJNS5_1CILi128EEENS7_ILi64EEENS7_ILi192EEEEEELi192ENS_6half_tEfNS_4arch4Sm80ELb0ELb1ELb1ELb0ELb1ELb0ELb1ELb1EEENS1_21CollectiveEpilogueFwdINS6_IJS8_SA_S9_EEENS6_IJNS7_ILi1EEESI_SI_EEESC_SE_Li256ELb0ELb1ELb1ELb0EEENS1_19SingleTileSchedulerILb0ELb1ELb1ELi128EEEEEEEEEvNT_6ParamsE,"",@"SHT_CUDA_INFO"
	.sectionflags	@""
	.align	4


	//----- nvinfo : EIATTR_CUDA_API_VERSION
	.align		4
        /*0000*/ 	.byte	0x04, 0x37
        /*0002*/ 	.short	(.L_264 - .L_263)
.L_263:
        /*0004*/ 	.word	0x00000082


	//----- nvinfo : EIATTR_KPARAM_INFO
	.align		4
.L_264:
        /*0008*/ 	.byte	0x04, 0x17
        /*000a*/ 	.short	(.L_266 - .L_265)
.L_265:
        /*000c*/ 	.word	0x00000000
        /*0010*/ 	.short	0x0000
        /*0012*/ 	.short	0x0000
        /*0014*/ 	.byte	0x00, 0xf0, 0x61, 0x10


	//----- nvinfo : EIATTR_SPARSE_MMA_MASK
	.align		4
.L_266:
        /*0018*/ 	.byte	0x03, 0x50
        /*001a*/ 	.short	0x0000


	//----- nvinfo : EIATTR_MAXREG_COUNT
	.align		4
        /*001c*/ 	.byte	0x03, 0x1b
        /*001e*/ 	.short	0x00ff


	//----- nvinfo : EIATTR_MERCURY_ISA_VERSION
	.align		4
        /*0020*/ 	.byte	0x03, 0x5f
        /*0022*/ 	.short	0x0101


	//----- nvinfo : EIATTR_EXIT_INSTR_OFFSETS
	.align		4
        /*0024*/ 	.byte	0x04, 0x1c
        /*0026*/ 	.short	(.L_268 - .L_267)


	//   ....[0]....
.L_267:
        /*0028*/ 	.word	0x00000010


	//----- nvinfo : EIATTR_MAX_THREADS
	.align		4
.L_268:
        /*002c*/ 	.byte	0x04, 0x05
        /*002e*/ 	.short	(.L_270 - .L_269)
.L_269:
        /*0030*/ 	.word	0x00000100
        /*0034*/ 	.word	0x00000001
        /*0038*/ 	.word	0x00000001


	//----- nvinfo : EIATTR_CBANK_PARAM_SIZE
	.align		4
.L_270:
        /*003c*/ 	.byte	0x03, 0x19
        /*003e*/ 	.short	0x0418


	//----- nvinfo : EIATTR_PARAM_CBANK
	.align		4
        /*0040*/ 	.byte	0x04, 0x0a
        /*0042*/ 	.short	(.L_272 - .L_271)
	.align		4
.L_271:
        /*0044*/ 	.word	index@(.nv.constant0._ZN7cutlass13device_kernelIN5flash19enable_sm80_to_sm89INS1_16FlashAttnFwdSm80INS1_25CollectiveMainloopFwdSm80ILi8ELi2ELb0EN4cute5tupleIJNS5_1CILi128EEENS7_ILi64EEENS7_ILi192EEEEEELi192ENS_6half_tEfNS_4arch4Sm80ELb0ELb1ELb1ELb0ELb1ELb0ELb1ELb1EEENS1_21CollectiveEpilogueFwdINS6_IJS8_SA_S9_EEENS6_IJNS7_ILi1EEESI_SI_EEESC_SE_Li256ELb0ELb1ELb1ELb0EEENS1_19SingleTileSchedulerILb0ELb1ELb1ELi128EEEEEEEEEvNT_6ParamsE)
        /*0048*/ 	.short	0x0210
        /*004a*/ 	.short	0x0418


	//----- nvinfo : EIATTR_SW_WAR
	.align		4
.L_272:
        /*004c*/ 	.byte	0x04, 0x36
        /*004e*/ 	.short	(.L_274 - .L_273)
.L_273:
        /*0050*/ 	.word	0x00000008
.L_274:


//--------------------- .nv.info._ZN7cutlass13device_kernelIN5flash19enable_sm80_to_sm89INS1_16FlashAttnFwdSm80INS1_25CollectiveMainloopFwdSm80ILi8ELi2ELb0EN4cute5tupleIJNS5_1CILi128EEENS7_ILi64EEENS7_ILi192EEEEEELi192ENS_6half_tEfNS_4arch4Sm80ELb0ELb1ELb1ELb1ELb1ELb0ELb1ELb1EEENS1_21CollectiveEpilogueFwdINS6_IJS8_SA_S9_EEENS6_IJNS7_ILi1EEESI_SI_EEESC_SE_Li256ELb1ELb1ELb1ELb0EEENS1_36VarlenDynamicPersistentTileSchedulerILi128ELi64ELi256ELi256ELb1ELb1ELb0ELb1ELb0ELb1EEEEEEEEEvNT_6ParamsE --------------------------
	.section	.nv.info._ZN7cutlass13device_kernelIN5flash19enable_sm80_to_sm89INS1_16FlashAttnFwdSm80INS1_25CollectiveMainloopFwdSm80ILi8ELi2ELb0EN4cute5tupleIJNS5_1CILi128EEENS7_ILi64EEENS7_ILi192EEEEEELi192ENS_6half_tEfNS_4arch4Sm80ELb0ELb1ELb1ELb1ELb1ELb0ELb1ELb1EEENS1_21CollectiveEpilogueFwdINS6_IJS8_SA_S9_EEENS6_IJNS7_ILi1EEESI_SI_EEESC_SE_Li256ELb1ELb1ELb1ELb0EEENS1_36VarlenDynamicPersistentTileSchedulerILi128ELi64ELi256ELi256ELb1ELb1ELb0ELb1ELb0ELb1EEEEEEEEEvNT_6ParamsE,"",@"SHT_CUDA_INFO"
	.sectionflags	@""
	.align	4


	//----- nvinfo : EIATTR_CUDA_API_VERSION
	.align		4
        /*0000*/ 	.byte	0x04, 0x37
        /*0002*/ 	.short	(.L_276 - .L_275)
.L_275:
        /*0004*/ 	.word	0x00000082


	//----- nvinfo : EIATTR_KPARAM_INFO
	.align		4
.L_276:
        /*0008*/ 	.byte	0x04, 0x17
        /*000a*/ 	.short	(.L_278 - .L_277)
.L_277:
        /*000c*/ 	.word	0x00000000
        /*0010*/ 	.short	0x0000
        /*0012*/ 	.short	0x0000
        /*0014*/ 	.byte	0x00, 0xf0, 0xe1, 0x10


	//----- nvinfo : EIATTR_SPARSE_MMA_MASK
	.align		4
.L_278:
        /*0018*/ 	.byte	0x03, 0x50
        /*001a*/ 	.short	0x0000


	//----- nvinfo : EIATTR_MAXREG_COUNT
	.align		4
        /*001c*/ 	.byte	0x03, 0x1b
        /*001e*/ 	.short	0x00ff


	//----- nvinfo : EIATTR_MERCURY_ISA_VERSION
	.align		4
        /*0020*/ 	.byte	0x03, 0x5f
        /*0022*/ 	.short	0x0101


	//----- nvinfo : EIATTR_EXIT_INSTR_OFFSETS
	.align		4
        /*0024*/ 	.byte	0x04, 0x1c
        /*0026*/ 	.short	(.L_280 - .L_279)


	//   ....[0]....
.L_279:
        /*0028*/ 	.word	0x00000010


	//----- nvinfo : EIATTR_MAX_THREADS
	.align		4
.L_280:
        /*002c*/ 	.byte	0x04, 0x05
        /*002e*/ 	.short	(.L_282 - .L_281)
.L_281:
        /*0030*/ 	.word	0x00000100
        /*0034*/ 	.word	0x00000001
        /*0038*/ 	.word	0x00000001


	//----- nvinfo : EIATTR_CBANK_PARAM_SIZE
	.align		4
.L_282:
        /*003c*/ 	.byte	0x03, 0x19
        /*003e*/ 	.short	0x0438


	//----- nvinfo : EIATTR_PARAM_CBANK
	.align		4
        /*0040*/ 	.byte	0x04, 0x0a
        /*0042*/ 	.short	(.L_284 - .L_283)
	.align		4
.L_283:
        /*0044*/ 	.word	index@(.nv.constant0._ZN7cutlass13device_kernelIN5flash19enable_sm80_to_sm89INS1_16FlashAttnFwdSm80INS1_25CollectiveMainloopFwdSm80ILi8ELi2ELb0EN4cute5tupleIJNS5_1CILi128EEENS7_ILi64EEENS7_ILi192EEEEEELi192ENS_6half_tEfNS_4arch4Sm80ELb0ELb1ELb1ELb1ELb1ELb0ELb1ELb1EEENS1_21CollectiveEpilogueFwdINS6_IJS8_SA_S9_EEENS6_IJNS7_ILi1EEESI_SI_EEESC_SE_Li256ELb1ELb1ELb1ELb0EEENS1_36VarlenDynamicPersistentTileSchedulerILi128ELi64ELi256ELi256ELb1ELb1ELb0ELb1ELb0ELb1EEEEEEEEEvNT_6ParamsE)
        /*0048*/ 	.short	0x0210
        /*004a*/ 	.short	0x0438


	//----- nvinfo : EIATTR_SW_WAR
	.align		4
.L_284:
        /*004c*/ 	.byte	0x04, 0x36
        /*004e*/ 	.short	(.L_286 - .L_285)
.L_285:
        /*0050*/ 	.word	0x00000008
.L_286:


//--------------------- .nv.info._ZN7cutlass13device_kernelIN5flash19enable_sm80_to_sm89INS1_16FlashAttnFwdSm80INS1_25CollectiveMainloopFwdSm80ILi8ELi2ELb0EN4cute5tupleIJNS5_1CILi128EEENS7_ILi64EEENS7_ILi192EEEEEELi192ENS_6half_tEfNS_4arch4Sm80ELb0ELb1ELb1ELb1ELb1ELb1ELb1ELb1EEENS1_21CollectiveEpilogueFwdINS6_IJS8_SA_S9_EEENS6_IJNS7_ILi1EEESI_SI_EEESC_SE_Li256ELb1ELb1ELb1ELb0EEENS1_36VarlenDynamicPersistentTileSchedulerILi128ELi64ELi256ELi256ELb1ELb1ELb0ELb1ELb0ELb1EEEEEEEEEvNT_6ParamsE --------------------------
	.section	.nv.info._ZN7cutlass13device_kernelIN5flash19enable_sm80_to_sm89INS1_16FlashAttnFwdSm80INS1_25CollectiveMainloopFwdSm80ILi8ELi2ELb0EN4cute5tupleIJNS5_1CILi128EEENS7_ILi64EEENS7_ILi192EEEEEELi192ENS_6half_tEfNS_4arch4Sm80ELb0ELb1ELb1ELb1ELb1ELb1ELb1ELb1EEENS1_21CollectiveEpilogueFwdINS6_IJS8_SA_S9_EEENS6_IJNS7_ILi1EEESI_SI_EEESC_SE_Li256ELb1ELb1ELb1ELb0EEENS1_36VarlenDynamicPersistentTileSchedulerILi128ELi64ELi256ELi256ELb1ELb1ELb0ELb1ELb0ELb1EEEEEEEEEvNT_6ParamsE,"",@"SHT_CUDA_INFO"
	.sectionflags	@""
	.align	4


	//----- nvinfo : EIATTR_CUDA_API_VERSION
	.align		4
        /*0000*/ 	.byte	0x04, 0x37
        /*0002*/ 	.short	(.L_288 - .L_287)
.L_287:
        /*0004*/ 	.word	0x00000082


	//----- nvinfo : EIATTR_KPARAM_INFO
	.align		4
.L_288:
        /*0008*/ 	.byte	0x04, 0x17
        /*000a*/ 	.short	(.L_290 - .L_289)
.L_289:
        /*000c*/ 	.word	0x00000000
        /*0010*/ 	.short	0x0000
        /*0012*/ 	.short	0x0000
        /*0014*/ 	.byte	0x00, 0xf0, 0xe1, 0x10


	//----- nvinfo : EIATTR_SPARSE_MMA_MASK
	.align		4
.L_290:
        /*0018*/ 	.byte	0x03, 0x50
        /*001a*/ 	.short	0x0000


	//----- nvinfo : EIATTR_MAXREG_COUNT
	.align		4
        /*001c*/ 	.byte	0x03, 0x1b
        /*001e*/ 	.short	0x00ff


	//----- nvinfo : EIATTR_MERCURY_ISA_VERSION
	.align		4
        /*0020*/ 	.byte	0x03, 0x5f
        /*0022*/ 	.short	0x0101


	//----- nvinfo : EIATTR_EXIT_INSTR_OFFSETS
	.align		4
        /*0024*/ 	.byte	0x04, 0x1c
        /*0026*/ 	.short	(.L_292 - .L_291)


	//   ....[0]....
.L_291:
        /*0028*/ 	.word	0x00000010


	//----- nvinfo : EIATTR_MAX_THREADS
	.align		4
.L_292:
        /*002c*/ 	.byte	0x04, 0x05
        /*002e*/ 	.short	(.L_294 - .L_293)
.L_293:
        /*0030*/ 	.word	0x00000100
        /*0034*/ 	.word	0x00000001
        /*0038*/ 	.word	0x00000001


	//----- nvinfo : EIATTR_CBANK_PARAM_SIZE
	.align		4
.L_294:
        /*003c*/ 	.byte	0x03, 0x19
        /*003e*/ 	.short	0x0438


	//----- nvinfo : EIATTR_PARAM_CBANK
	.align		4
        /*0040*/ 	.byte	0x04, 0x0a
        /*0042*/ 	.short	(.L_296 - .L_295)
	.align		4
.L_295:
        /*0044*/ 	.word	index@(.nv.constant0._ZN7cutlass13device_kernelIN5flash19enable_sm80_to_sm89INS1_16FlashAttnFwdSm80INS1_25CollectiveMainloopFwdSm80ILi8ELi2ELb0EN4cute5tupleIJNS5_1CILi128EEENS7_ILi64EEENS7_ILi192EEEEEELi192ENS_6half_tEfNS_4arch4Sm80ELb0ELb1ELb1ELb1ELb1ELb1ELb1ELb1EEENS1_21CollectiveEpilogueFwdINS6_IJS8_SA_S9_EEENS6_IJNS7_ILi1EEESI_SI_EEESC_SE_Li256ELb1ELb1ELb1ELb0EEENS1_36VarlenDynamicPersistentTileSchedulerILi128ELi64ELi256ELi256ELb1ELb1ELb0ELb1ELb0ELb1EEEEEEEEEvNT_6ParamsE)
        /*0048*/ 	.short	0x0210
        /*004a*/ 	.short	0x0438


	//----- nvinfo : EIATTR_SW_WAR
	.align		4
.L_296:
        /*004c*/ 	.byte	0x04, 0x36
        /*004e*/ 	.short	(.L_298 - .L_297)
.L_297:
        /*0050*/ 	.word	0x00000008
.L_298:


//--------------------- .nv.info._ZN7cutlass13device_kernelIN5flash19enable_sm80_to_sm89INS1_16FlashAttnFwdSm80INS1_25CollectiveMainloopFwdSm80ILi8ELi2ELb0EN4cute5tupleIJNS5_1CILi128EEENS7_ILi64EEENS7_ILi192EEEEEELi192ENS_6half_tEfNS_4arch4Sm80ELb1ELb0ELb1ELb0ELb1ELb0ELb1ELb1EEENS1_21CollectiveEpilogueFwdINS6_IJS8_SA_S9_EEENS6_IJNS7_ILi1EEESI_SI_EEESC_SE_Li256ELb0ELb1ELb1ELb0EEENS1_30DynamicPersistentTileSchedulerILi256ELi256ELb1ELb1ELb0EEEEEEEEEvNT_6ParamsE --------------------------
	.section	.nv.info._ZN7cutlass13device_kernelIN5flash19enable_sm80_to_sm89INS1_16FlashAttnFwdSm80INS1_25CollectiveMainloopFwdSm80ILi8ELi2ELb0EN4cute5tupleIJNS5_1CILi128EEENS7_ILi64EEENS7_ILi192EEEEEELi192ENS_6half_tEfNS_4arch4Sm80ELb1ELb0ELb1ELb0ELb1ELb0ELb1ELb1EEENS1_21CollectiveEpilogueFwdINS6_IJS8_SA_S9_EEENS6_IJNS7_ILi1EEESI_SI_EEESC_SE_Li256ELb0ELb1ELb1ELb0EEENS1_30DynamicPersistentTileSchedulerILi256ELi256ELb1ELb1ELb0EEEEEEEEEvNT_6ParamsE,"",@"SHT_CUDA_INFO"
	.sectionflags	@""
	.align	4


	//----- nvinfo : EIATTR_CUDA_API_VERSION
	.align		4
        /*0000*/ 	.byte	0x04, 0x37
        /*0002*/ 	.short	(.L_300 - .L_299)
.L_299:
        /*0004*/ 	.word	0x00000082


	//----- nvinfo : EIATTR_KPARAM_INFO
	.align		4
.L_300:
        /*0008*/ 	.byte	0x04, 0x17
        /*000a*/ 	.short	(.L_302 - .L_301)
.L_301:
        /*000c*/ 	.word	0x00000000
        /*0010*/ 	.short	0x0000
        /*0012*/ 	.short	0x0000
        /*0014*/ 	.byte	0x00, 0xf0, 0xa1, 0x10


	//----- nvinfo : EIATTR_SPARSE_MMA_MASK
	.align		4
.L_302:
        /*0018*/ 	.byte	0x03, 0x50
        /*001a*/ 	.short	0x0000


	//----- nvinfo : EIATTR_MAXREG_COUNT
	.align		4
        /*001c*/ 	.byte	0x03, 0x1b
        /*001e*/ 	.short	0x00ff


	//----- nvinfo : EIATTR_MERCURY_ISA_VERSION
	.align		4
        /*0020*/ 	.byte	0x03, 0x5f
        /*0022*/ 	.short	0x0101


	//----- nvinfo : EIATTR_EXIT_INSTR_OFFSETS
	.align		4
        /*0024*/ 	.byte	0x04, 0x1c
        /*0026*/ 	.short	(.L_304 - .L_303)


	//   ....[0]....
.L_303:
        /*0028*/ 	.word	0x00000010


	//----- nvinfo : EIATTR_MAX_THREADS
	.align		4
.L_304:
        /*002c*/ 	.byte	0x04, 0x05
        /*002e*/ 	.short	(.L_306 - .L_305)
.L_305:
        /*0030*/ 	.word	0x00000100
        /*0034*/ 	.word	0x00000001
        /*0038*/ 	.word	0x00000001


	//----- nvinfo : EIATTR_CBANK_PARAM_SIZE
	.align		4
.L_306:
        /*003c*/ 	.byte	0x03, 0x19
        /*003e*/ 	.short	0x0428


	//----- nvinfo : EIATTR_PARAM_CBANK
	.align		4
        /*0040*/ 	.byte	0x04, 0x0a
        /*0042*/ 	.short	(.L_308 - .L_307)
	.align		4
.L_307:
        /*0044*/ 	.word	index@(.nv.constant0._ZN7cutlass13device_kernelIN5flash19enable_sm80_to_sm89INS1_16FlashAttnFwdSm80INS1_25CollectiveMainloopFwdSm80ILi8ELi2ELb0EN4cute5tupleIJNS5_1CILi128EEENS7_ILi64EEENS7_ILi192EEEEEELi192ENS_6half_tEfNS_4arch4Sm80ELb1ELb0ELb1ELb0ELb1ELb0ELb1ELb1EEENS1_21CollectiveEpilogueFwdINS6_IJS8_SA_S9_EEENS6_IJNS7_ILi1EEESI_SI_EEESC_SE_Li256ELb0ELb1ELb1ELb0EEENS1_30DynamicPersistentTileSchedulerILi256ELi256ELb1ELb1ELb0EEEEEEEEEvNT_6ParamsE)
        /*0048*/ 	.short	0x0210
        /*004a*/ 	.short	0x0428


	//----- nvinfo : EIATTR_SW_WAR
	.align		4
.L_308:
        /*004c*/ 	.byte	0x04, 0x36
        /*004e*/ 	.short	(.L_310 - .L_309)
.L_309:
        /*0050*/ 	.word	0x00000008
.L_310:


//--------------------- .nv.info._ZN7cutlass13device_kernelIN5flash19enable_sm80_to_sm89INS1_16FlashAttnFwdSm80INS1_25CollectiveMainloopFwdSm80ILi8ELi2ELb0EN4cute5tupleIJNS5_1CILi128EEENS7_ILi64EEENS7_ILi192EEEEEELi192ENS_6half_tEfNS_4arch4Sm80ELb1ELb0ELb1ELb1ELb1ELb0ELb1ELb1EEENS1_21CollectiveEpilogueFwdINS6_IJS8_SA_S9_EEENS6_IJNS7_ILi1EEESI_SI_EEESC_SE_Li256ELb1ELb1ELb1ELb0EEENS1_36VarlenDynamicPersistentTileSchedulerILi128ELi64ELi256ELi256ELb1ELb1ELb0ELb1ELb1ELb1EEEEEEEEEvNT_6ParamsE --------------------------
	.section	.nv.info._ZN7cutlass13device_kernelIN5flash19enable_sm80_to_sm89INS1_16FlashAttnFwdSm80INS1_25CollectiveMainloopFwdSm80ILi8ELi2ELb0EN4cute5tupleIJNS5_1CILi128EEENS7_ILi64EEENS7_ILi192EEEEEELi192ENS_6half_tEfNS_4arch4Sm80ELb1ELb0ELb1ELb1ELb1ELb0ELb1ELb1EEENS1_21CollectiveEpilogueFwdINS6_IJS8_SA_S9_EEENS6_IJNS7_ILi1EEESI_SI_EEESC_SE_Li256ELb1ELb1ELb1ELb0EEENS1_36VarlenDynamicPersistentTileSchedulerILi128ELi64ELi256ELi256ELb1ELb1ELb0ELb1ELb1ELb1EEEEEEEEEvNT_6ParamsE,"",@"SHT_CUDA_INFO"
	.sectionflags	@""
	.align	4


	//----- nvinfo : EIATTR_CUDA_API_VERSION
	.align		4
        /*0000*/ 	.byte	0x04, 0x37
        /*0002*/ 	.short	(.L_312 - .L_311)
.L_311:
        /*0004*/ 	.word	0x00000082


	//----- nvinfo : EIATTR_KPARAM_INFO
	.align		4
.L_312:
        /*0008*/ 	.byte	0x04, 0x17
        /*000a*/ 	.short	(.L_314 - .L_313)
.L_313:
        /*000c*/ 	.word	0x00000000
        /*0010*/ 	.short	0x0000
        /*0012*/ 	.short	0x0000
        /*0014*/ 	.byte	0x00, 0xf0, 0xe1, 0x10


	//----- nvinfo : EIATTR_SPARSE_MMA_MASK
	.align		4
.L_314:
        /*0018*/ 	.byte	0x03, 0x50
        /*001a*/ 	.short	0x0000


	//----- nvinfo : EIATTR_MAXREG_COUNT
	.align		4
        /*001c*/ 	.byte	0x03, 0x1b
        /*001e*/ 	.short	0x00ff


	//----- nvinfo : EIATTR_MERCURY_ISA_VERSION
	.align		4
        /*0020*/ 	.byte	0x03, 0x5f
        /*0022*/ 	.short	0x0101


	//----- nvinfo : EIATTR_EXIT_INSTR_OFFSETS
	.align		4
        /*0024*/ 	.byte	0x04, 0x1c
        /*0026*/ 	.short	(.L_316 - .L_315)


	//   ....[0]....
.L_315:
        /*0028*/ 	.word	0x00000010


	//----- nvinfo : EIATTR_MAX_THREADS
	.align		4
.L_316:
        /*002c*/ 	.byte	0x04, 0x05
        /*002e*/ 	.short	(.L_318 - .L_317)
.L_317:
        /*0030*/ 	.word	0x00000100
        /*0034*/ 	.word	0x00000001
        /*0038*/ 	.word	0x00000001


	//----- nvinfo : EIATTR_CBANK_PARAM_SIZE
	.align		4
.L_318:
        /*003c*/ 	.byte	0x03, 0x19
        /*003e*/ 	.short	0x0438


	//----- nvinfo : EIATTR_PARAM_CBANK
	.align		4
        /*0040*/ 	.byte	0x04, 0x0a
        /*0042*/ 	.short	(.L_320 - .L_319)
	.align		4
.L_319:
        /*0044*/ 	.word	index@(.nv.constant0._ZN7cutlass13device_kernelIN5flash19enable_sm80_to_sm89INS1_16FlashAttnFwdSm80INS1_25CollectiveMainloopFwdSm80ILi8ELi2ELb0EN4cute5tupleIJNS5_1CILi128EEENS7_ILi64EEENS7_ILi192EEEEEELi192ENS_6half_tEfNS_4arch4Sm80ELb1ELb0ELb1ELb1ELb1ELb0ELb1ELb1EEENS1_21CollectiveEpilogueFwdINS6_IJS8_SA_S9_EEENS6_IJNS7_ILi1EEESI_SI_EEESC_SE_Li256ELb1ELb1ELb1ELb0EEENS1_36VarlenDynamicPersistentTileSchedulerILi128ELi64ELi256ELi256ELb1ELb1ELb0ELb1ELb1ELb1EEEEEEEEEvNT_6ParamsE)
        /*0048*/ 	.short	0x0210
        /*004a*/ 	.short	0x0438


	//----- nvinfo : EIATTR_SW_WAR
	.align		4
.L_320:
        /*004c*/ 	.byte	0x04, 0x36
        /*004e*/ 	.short	(.L_322 - .L_321)
.L_321:
        /*0050*/ 	.word	0x00000008
.L_322:


//--------------------- .nv.info._ZN7cutlass13device_kernelIN5flash19enable_sm80_to_sm89INS1_16FlashAttnFwdSm80INS1_25CollectiveMainloopFwdSm80ILi8ELi2ELb0EN4cute5tupleIJNS5_1CILi128EEENS7_ILi64EEENS7_ILi192EEEEEELi192ENS_6half_tEfNS_4arch4Sm80ELb1ELb0ELb1ELb1ELb1ELb1ELb1ELb1EEENS1_21CollectiveEpilogueFwdINS6_IJS8_SA_S9_EEENS6_IJNS7_ILi1EEESI_SI_EEESC_SE_Li256ELb1ELb1ELb1ELb0EEENS1_36VarlenDynamicPersistentTileSchedulerILi128ELi64ELi256ELi256ELb1ELb1ELb0ELb1ELb1ELb1EEEEEEEEEvNT_6ParamsE --------------------------
	.section	.nv.info._ZN7cutlass13device_kernelIN5flash19enable_sm80_to_sm89INS1_16FlashAttnFwdSm80INS1_25CollectiveMainloopFwdSm80ILi8ELi2ELb0EN4cute5tupleIJNS5_1CILi128EEENS7_ILi64EEENS7_ILi192EEEEEELi192ENS_6half_tEfNS_4arch4Sm80ELb1ELb0ELb1ELb1ELb1ELb1ELb1ELb1EEENS1_21CollectiveEpilogueFwdINS6_IJS8_SA_S9_EEENS6_IJNS7_ILi1EEESI_SI_EEESC_SE_Li256ELb1ELb1ELb1ELb0EEENS1_36VarlenDynamicPersistentTileSchedulerILi128ELi64ELi256ELi256ELb1ELb1ELb0ELb1ELb1ELb1EEEEEEEEEvNT_6ParamsE,"",@"SHT_CUDA_INFO"
	.sectionflags	@""
	.align	4


	//----- nvinfo : EIATTR_CUDA_API_VERSION
	.align		4
        /*0000*/ 	.byte	0x04, 0x37
        /*0002*/ 	.short	(.L_324 - .L_323)
.L_323:
        /*0004*/ 	.word	0x00000082


	//----- nvinfo : EIATTR_KPARAM_INFO
	.align		4
.L_324:
        /*0008*/ 	.byte	0x04, 0x17
        /*000a*/ 	.short	(.L_326 - .L_325)
.L_325:
        /*000c*/ 	.word	0x00000000
        /*0010*/ 	.short	0x0000
        /*0012*/ 	.short	0x0000
        /*0014*/ 	.byte	0x00, 0xf0, 0xe1, 0x10


	//----- nvinfo : EIATTR_SPARSE_MMA_MASK
	.align		4
.L_326:
        /*0018*/ 	.byte	0x03, 0x50
        /*001a*/ 	.short	0x0000


	//----- nvinfo : EIATTR_MAXREG_COUNT
	.align		4
        /*001c*/ 	.byte	0x03, 0x1b
        /*001e*/ 	.short	0x00ff


	//----- nvinfo : EIATTR_MERCURY_ISA_VERSION
	.align		4
        /*0020*/ 	.byte	0x03, 0x5f
        /*0022*/ 	.short	0x0101


	//----- nvinfo : EIATTR_EXIT_INSTR_OFFSETS
	.align		4
        /*0024*/ 	.byte	0x04, 0x1c
        /*0026*/ 	.short	(.L_328 - .L_327)


	//   ....[0]....
.L_327:
        /*0028*/ 	.word	0x00000010


	//----- nvinfo : EIATTR_MAX_THREADS
	.align		4
.L_328:
        /*002c*/ 	.byte	0x04, 0x05
        /*002e*/ 	.short	(.L_330 - .L_329)
.L_329:
        /*0030*/ 	.word	0x00000100
        /*0034*/ 	.word	0x00000001
        /*0038*/ 	.word	0x00000001


	//----- nvinfo : EIATTR_CBANK_PARAM_SIZE
	.align		4
.L_330:
        /*003c*/ 	.byte	0x03, 0x19
        /*003e*/ 	.short	0x0438


	//----- nvinfo : EIATTR_PARAM_CBANK
	.align		4
        /*0040*/ 	.byte	0x04, 0x0a
        /*0042*/ 	.short	(.L_332 - .L_331)
	.align		4
.L_331:
        /*0044*/ 	.word	index@(.nv.constant0._ZN7cutlass13device_kernelIN5flash19enable_sm80_to_sm89INS1_16FlashAttnFwdSm80INS1_25CollectiveMainloopFwdSm80ILi8ELi2ELb0EN4cute5tupleIJNS5_1CILi128EEENS7_ILi64EEENS7_ILi192EEEEEELi192ENS_6half_tEfNS_4arch4Sm80ELb1ELb0ELb1ELb1ELb1ELb1ELb1ELb1EEENS1_21CollectiveEpilogueFwdINS6_IJS8_SA_S9_EEENS6_IJNS7_ILi1EEESI_SI_EEESC_SE_Li256ELb1ELb1ELb1ELb0EEENS1_36VarlenDynamicPersistentTileSchedulerILi128ELi64ELi256ELi256ELb1ELb1ELb0ELb1ELb1ELb1EEEEEEEEEvNT_6ParamsE)
        /*0048*/ 	.short	0x0210
        /*004a*/ 	.short	0x0438


	//----- nvinfo : EIATTR_SW_WAR
	.align		4
.L_332:
        /*004c*/ 	.byte	0x04, 0x36
        /*004e*/ 	.short	(.L_334 - .L_333)
.L_333:
        /*0050*/ 	.word	0x00000008
.L_334:


//--------------------- .nv.callgraph             --------------------------
	.section	.nv.callgraph,"",@"SHT_CUDA_CALLGRAPH"
	.align	4
	.sectionentsize	8
	.align		4
        /*0000*/ 	.word	0x00000000
	.align		4
        /*0004*/ 	.word	0xffffffff
	.align		4
        /*0008*/ 	.word	0x00000000
	.align		4
        /*000c*/ 	.word	0xfffffffe
	.align		4
        /*0010*/ 	.word	0x00000000
	.align		4
        /*0014*/ 	.word	0xfffffffd
	.align		4
        /*0018*/ 	.word	0x00000000
	.align		4
        /*001c*/ 	.word	0xfffffffc


//--------------------- .nv.constant4             --------------------------
	.section	.nv.constant4,"a",@progbits
	.align	8
	.align		8
.nv.constant4:
        /*0000*/ 	.dword	_ZN86_INTERNAL_238bc430_50_flash_fwd_hdim192_fp16_paged_split_softcap_sm80_cu_cf07d2ef_39984cuda3std3__45__cpo5beginE
	.align		8
        /*0008*/ 	.dword	_ZN86_INTERNAL_238bc430_50_flash_fwd_hdim192_fp16_paged_split_softcap_sm80_cu_cf07d2ef_39984cuda3std3__45__cpo3endE
	.align		8
        /*0010*/ 	.dword	_ZN86_INTERNAL_238bc430_50_flash_fwd_hdim192_fp16_paged_split_softcap_sm80_cu_cf07d2ef_39984cuda3std3__45__cpo6cbeginE
	.align		8
        /*0018*/ 	.dword	_ZN86_INTERNAL_238bc430_50_flash_fwd_hdim192_fp16_paged_split_softcap_sm80_cu_cf07d2ef_39984cuda3std3__45__cpo4cendE
	.align		8
        /*0020*/ 	.dword	_ZN86_INTERNAL_238bc430_50_flash_fwd_hdim192_fp16_paged_split_softcap_sm80_cu_cf07d2ef_39984cuda3std3__488_GLOBAL__N__238bc430_50_flash_fwd_hdim192_fp16_paged_split_softcap_sm80_cu_cf07d2ef_39986ignoreE
	.align		8
        /*0028*/ 	.dword	_ZN86_INTERNAL_238bc430_50_flash_fwd_hdim192_fp16_paged_split_softcap_sm80_cu_cf07d2ef_39984cuda3std3__419piecewise_constructE
	.align		8
        /*0030*/ 	.dword	_ZN86_INTERNAL_238bc430_50_flash_fwd_hdim192_fp16_paged_split_softcap_sm80_cu_cf07d2ef_39984cuda3std3__48in_placeE
	.align		8
        /*0038*/ 	.dword	_ZN86_INTERNAL_238bc430_50_flash_fwd_hdim192_fp16_paged_split_softcap_sm80_cu_cf07d2ef_39984cuda3std6ranges3__45__cpo4swapE
	.align		8
        /*0040*/ 	.dword	_ZN86_INTERNAL_238bc430_50_flash_fwd_hdim192_fp16_paged_split_softcap_sm80_cu_cf07d2ef_39984cuda3std6ranges3__45__cpo9iter_moveE
	.align		8
        /*0048*/ 	.dword	_ZN86_INTERNAL_238bc430_50_flash_fwd_hdim192_fp16_paged_split_softcap_sm80_cu_cf07d2ef_39984cute7productE
	.align		8
        /*0050*/ 	.dword	_ZN86_INTERNAL_238bc430_50_flash_fwd_hdim192_fp16_paged_split_softcap_sm80_cu_cf07d2ef_39984cute1_E


//--------------------- .text._ZN7cutlass13device_kernelIN5flash19enable_sm80_to_sm89INS1_16FlashAttnFwdSm80INS1_25CollectiveMainloopFwdSm80ILi8ELi1ELb0EN4cute5tupleIJNS5_1CILi128EEENS7_ILi64EEENS7_ILi192EEEEEELi192ENS_6half_tEfNS_4arch4Sm80ELb0ELb0ELb1ELb0ELb1ELb0ELb1ELb1EEENS1_21CollectiveEpilogueFwdINS6_IJS8_SA_S9_EEENS6_IJNS7_ILi1EEESI_SI_EEESC_SE_Li256ELb0ELb1ELb1ELb0EEENS1_19SingleTileSchedulerILb0ELb1ELb1ELi128EEEEEEEEEvNT_6ParamsE --------------------------
	.section	.text._ZN7cutlass13device_kernelIN5flash19enable_sm80_to_sm89INS1_16FlashAttnFwdSm80INS1_25CollectiveMainloopFwdSm80ILi8ELi1ELb0EN4cute5tupleIJNS5_1CILi128EEENS7_ILi64EEENS7_ILi192EEEEEELi192ENS_6half_tEfNS_4arch4Sm80ELb0ELb0ELb1ELb0ELb1ELb0ELb1ELb1EEENS1_21CollectiveEpilogueFwdINS6_IJS8_SA_S9_EEENS6_IJNS7_ILi1EEESI_SI_EEESC_SE_Li256ELb0ELb1ELb1ELb0EEENS1_19SingleTileSchedulerILb0ELb1ELb1ELi128EEEEEEEEEvNT_6ParamsE,"ax",@progbits
	.align	128
.text._ZN7cutlass13device_kernelIN5flash19enable_sm80_to_sm89INS1_16FlashAttnFwdSm80INS1_25CollectiveMainloopFwdSm80ILi8ELi1ELb0EN4cute5tupleIJNS5_1CILi128EEENS7_ILi64EEENS7_ILi192EEEEEELi192ENS_6half_tEfNS_4arch4Sm80ELb0ELb0ELb1ELb0ELb1ELb0ELb1ELb1EEENS1_21CollectiveEpilogueFwdINS6_IJS8_SA_S9_EEENS6_IJNS7_ILi1EEESI_SI_EEESC_SE_Li256ELb0ELb1ELb1ELb0EEENS1_19SingleTileSchedulerILb0ELb1ELb1ELi128EEEEEEEEEvNT_6ParamsE:
        .type           _ZN7cutlass13device_kernelIN5flash19enable_sm80_to_sm89INS1_16FlashAttnFwdSm80INS1_25CollectiveMainloopFwdSm80ILi8ELi1ELb0EN4cute5tupleIJNS5_1CILi128EEENS7_ILi64EEENS7_ILi192EEEEEELi192ENS_6half_tEfNS_4arch4Sm80ELb0ELb0ELb1ELb0ELb1ELb0ELb1ELb1EEENS1_21CollectiveEpilogueFwdINS6_IJS8_SA_S9_EEENS6_IJNS7_ILi1EEESI_SI_EEESC_SE_Li256ELb0ELb1ELb1ELb0EEENS1_19SingleTileSchedulerILb0ELb1ELb1ELi128EEEEEEEEEvNT_6ParamsE,@function
        .size           _ZN7cutlass13device_kernelIN5flash19enable_sm80_to_sm89INS1_16FlashAttnFwdSm80INS1_25CollectiveMainloopFwdSm80ILi8ELi1ELb0EN4cute5tupleIJNS5_1CILi128EEENS7_ILi64EEENS7_ILi192EEEEEELi192ENS_6half_tEfNS_4arch4Sm80ELb0ELb0ELb1ELb0ELb1ELb0ELb1ELb1EEENS1_21CollectiveEpilogueFwdINS6_IJS8_SA_S9_EEENS6_IJNS7_ILi1EEESI_SI_EEESC_SE_Li256ELb0ELb1ELb1ELb0EEENS1_19SingleTileSchedulerILb0ELb1ELb1ELi128EEEEEEEEEvNT_6ParamsE,(.L_x_18 - _ZN7cutlass13device_kernelIN5flash19enable_sm80_to_sm89INS1_16FlashAttnFwdSm80INS1_25CollectiveMainloopFwdSm80ILi8ELi1ELb0EN4cute5tupleIJNS5_1CILi128EEENS7_ILi64EEENS7_ILi192EEEEEELi192ENS_6half_tEfNS_4arch4Sm80ELb0ELb0ELb1ELb0ELb1ELb0ELb1ELb1EEENS1_21CollectiveEpilogueFwdINS6_IJS8_SA_S9_EEENS6_IJNS7_ILi1EEESI_SI_EEESC_SE_Li256ELb0ELb1ELb1ELb0EEENS1_19SingleTileSchedulerILb0ELb1ELb1ELi128EEEEEEEEEvNT_6ParamsE)
        .other          _ZN7cutlass13device_kernelIN5flash19enable_sm80_to_sm89INS1_16FlashAttnFwdSm80INS1_25CollectiveMainloopFwdSm80ILi8ELi1ELb0EN4cute5tupleIJNS5_1CILi128EEENS7_ILi64EEENS7_ILi192EEEEEELi192ENS_6half_tEfNS_4arch4Sm80ELb0ELb0ELb1ELb0ELb1ELb0ELb1ELb1EEENS1_21CollectiveEpilogueFwdINS6_IJS8_SA_S9_EEENS6_IJNS7_ILi1EEESI_SI_EEESC_SE_Li256ELb0ELb1ELb1ELb0EEENS1_19SingleTileSchedulerILb0ELb1ELb1ELi128EEEEEEEEEvNT_6ParamsE,@"STO_CUDA_ENTRY STV_DEFAULT"
_ZN7cutlass13device_kernelIN5flash19enable_sm80_to_sm89INS1_16FlashAttnFwdSm80INS1_25CollectiveMainloopFwdSm80ILi8ELi1ELb0EN4cute5tupleIJNS5_1CILi128EEENS7_ILi64EEENS7_ILi192EEEEEELi192ENS_6half_tEfNS_4arch4Sm80ELb0ELb0ELb1ELb0ELb1ELb0ELb1ELb1EEENS1_21CollectiveEpilogueFwdINS6_IJS8_SA_S9_EEENS6_IJNS7_ILi1EEESI_SI_EEESC_SE_Li256ELb0ELb1ELb1ELb0EEENS1_19SingleTileSchedulerILb0ELb1ELb1ELi128EEEEEEEEEvNT_6ParamsE:
[----:B------:R-:W-:Y:S01]  /*0000*/  LDC R1, c[0x0][0x28] ;  /* 0x00000a00ff017b82 */ /* 0x000fe20000000800 */
[----:B------:R-:W-:Y:S05]  /*0010*/  EXIT ;  /* 0x000000000000794d */ /* 0x000fea0003800000 */
.L_x_0:
[----:B------:R-:W-:-:S00]  /*0020*/  BRA `(.L_x_0) ;  /* 0xfffffffc00fc7947 */ /* 0x000fc0000383ffff */
[----:B------:R-:W-:-:S00]  /*0030*/  NOP ;  /* 0x0000000000007918 */ /* 0x000fc00000000000 */
        /* <DEDUP_REMOVED lines=12> */
.L_x_18:


//--------------------- .text._ZN7cutlass13device_kernelIN5flash19enable_sm80_to_sm89INS1_16FlashAttnFwdSm80INS1_25CollectiveMainloopFwdSm80ILi8ELi1ELb0EN4cute5tupleIJNS5_1CILi128EEENS7_ILi64EEENS7_ILi192EEEEEELi192ENS_6half_tEfNS_4arch4Sm80ELb0ELb0ELb1ELb1ELb1ELb0ELb1ELb1EEENS1_21CollectiveEpilogueFwdINS6_IJS8_SA_S9_EEENS6_IJNS7_ILi1EEESI_SI_EEESC_SE_Li256ELb1ELb1ELb1ELb0EEENS1_36VarlenDynamicPersistentTileSchedulerILi128ELi64ELi256ELi256ELb1ELb1ELb0ELb0ELb1ELb1EEEEEEEEEvNT_6ParamsE --------------------------
	.section	.text._ZN7cutlass13device_kernelIN5flash19enable_sm80_to_sm89INS1_16FlashAttnFwdSm80INS1_25CollectiveMainloopFwdSm80ILi8ELi1ELb0EN4cute5tupleIJNS5_1CILi128EEENS7_ILi64EEENS7_ILi192EEEEEELi192ENS_6half_tEfNS_4arch4Sm80ELb0ELb0ELb1ELb1ELb1ELb0ELb1ELb1EEENS1_21CollectiveEpilogueFwdINS6_IJS8_SA_S9_EEENS6_IJNS7_ILi1EEESI_SI_EEESC_SE_Li256ELb1ELb1ELb1ELb0EEENS1_36VarlenDynamicPersistentTileSchedulerILi128ELi64ELi256ELi256ELb1ELb1ELb0ELb0ELb1ELb1EEEEEEEEEvNT_6ParamsE,"ax",@progbits
	.align	128
.text._ZN7cutlass13device_kernelIN5flash19enable_sm80_to_sm89INS1_16FlashAttnFwdSm80INS1_25CollectiveMainloopFwdSm80ILi8ELi1ELb0EN4cute5tupleIJNS5_1CILi128EEENS7_ILi64EEENS7_ILi192EEEEEELi192ENS_6half_tEfNS_4arch4Sm80ELb0ELb0ELb1ELb1ELb1ELb0ELb1ELb1EEENS1_21CollectiveEpilogueFwdINS6_IJS8_SA_S9_EEENS6_IJNS7_ILi1EEESI_SI_EEESC_SE_Li256ELb1ELb1ELb1ELb0EEENS1_36VarlenDynamicPersistentTileSchedulerILi128ELi64ELi256ELi256ELb1ELb1ELb0ELb0ELb1ELb1EEEEEEEEEvNT_6ParamsE:
        .type           _ZN7cutlass13device_kernelIN5flash19enable_sm80_to_sm89INS1_16FlashAttnFwdSm80INS1_25CollectiveMainloopFwdSm80ILi8ELi1ELb0EN4cute5tupleIJNS5_1CILi128EEENS7_ILi64EEENS7_ILi192EEEEEELi192ENS_6half_tEfNS_4arch4Sm80ELb0ELb0ELb1ELb1ELb1ELb0ELb1ELb1EEENS1_21CollectiveEpilogueFwdINS6_IJS8_SA_S9_EEENS6_IJNS7_ILi1EEESI_SI_EEESC_SE_Li256ELb1ELb1ELb1ELb0EEENS1_36VarlenDynamicPersistentTileSchedulerILi128ELi64ELi256ELi256ELb1ELb1ELb0ELb0ELb1ELb1EEEEEEEEEvNT_6ParamsE,@function
        .size           _ZN7cutlass13device_kernelIN5flash19enable_sm80_to_sm89INS1_16FlashAttnFwdSm80INS1_25CollectiveMainloopFwdSm80ILi8ELi1ELb0EN4cute5tupleIJNS5_1CILi128EEENS7_ILi64EEENS7_ILi192EEEEEELi192ENS_6half_tEfNS_4arch4Sm80ELb0ELb0ELb1ELb1ELb1ELb0ELb1ELb1EEENS1_21CollectiveEpilogueFwdINS6_IJS8_SA_S9_EEENS6_IJNS7_ILi1EEESI_SI_EEESC_SE_Li256ELb1ELb1ELb1ELb0EEENS1_36VarlenDynamicPersistentTileSchedulerILi128ELi64ELi256ELi256ELb1ELb1ELb0ELb0ELb1ELb1EEEEEEEEEvNT_6ParamsE,(.L_x_19 - _ZN7cutlass13device_kernelIN5flash19enable_sm80_to_sm89INS1_16FlashAttnFwdSm80INS1_25CollectiveMainloopFwdSm80ILi8ELi1ELb0EN4cute5tupleIJNS5_1CILi128EEENS7_ILi64EEENS7_ILi192EEEEEELi192ENS_6half_tEfNS_4arch4Sm80ELb0ELb0ELb1ELb1ELb1ELb0ELb1ELb1EEENS1_21CollectiveEpilogueFwdINS6_IJS8_SA_S9_EEENS6_IJNS7_ILi1EEESI_SI_EEESC_SE_Li256ELb1ELb1ELb1ELb0EEENS1_36VarlenDynamicPersistentTileSchedulerILi128ELi64ELi256ELi256ELb1ELb1ELb0ELb0ELb1ELb1EEEEEEEEEvNT_6ParamsE)
        .other          _ZN7cutlass13device_kernelIN5flash19enable_sm80_to_sm89INS1_16FlashAttnFwdSm80INS1_25CollectiveMainloopFwdSm80ILi8ELi1ELb0EN4cute5tupleIJNS5_1CILi128EEENS7_ILi64EEENS7_ILi192EEEEEELi192ENS_6half_tEfNS_4arch4Sm80ELb0ELb0ELb1ELb1ELb1ELb0ELb1ELb1EEENS1_21CollectiveEpilogueFwdINS6_IJS8_SA_S9_EEENS6_IJNS7_ILi1EEESI_SI_EEESC_SE_Li256ELb1ELb1ELb1ELb0EEENS1_36VarlenDynamicPersistentTileSchedulerILi128ELi64ELi256ELi256ELb1ELb1ELb0ELb0ELb1ELb1EEEEEEEEEvNT_6ParamsE,@"STO_CUDA_ENTRY STV_DEFAULT"
_ZN7cutlass13device_kernelIN5flash19enable_sm80_to_sm89INS1_16FlashAttnFwdSm80INS1_25CollectiveMainloopFwdSm80ILi8ELi1ELb0EN4cute5tupleIJNS5_1CILi128EEENS7_ILi64EEENS7_ILi192EEEEEELi192ENS_6half_tEfNS_4arch4Sm80ELb0ELb0ELb1ELb1ELb1ELb0ELb1ELb1EEENS1_21CollectiveEpilogueFwdINS6_IJS8_SA_S9_EEENS6_IJNS7_ILi1EEESI_SI_EEESC_SE_Li256ELb1ELb1ELb1ELb0EEENS1_36VarlenDynamicPersistentTileSchedulerILi128ELi64ELi256ELi256ELb1ELb1ELb0ELb0ELb1ELb1EEEEEEEEEvNT_6ParamsE:
[----:B------:R-:W-:Y:S01]  /*0000*/  LDC R1, c[0x0][0x28] ;  /* 0x00000a00ff017b82 */ /* 0x000fe20000000800 */
[----:B------:R-:W-:Y:S05]  /*0010*/  EXIT ;  /* 0x000000000000794d */ /* 0x000fea0003800000 */
.L_x_1:
        /* <DEDUP_REMOVED lines=14> */
.L_x_19:


//--------------------- .text._ZN7cutlass13device_kernelIN5flash19enable_sm80_to_sm89INS1_16FlashAttnFwdSm80INS1_25CollectiveMainloopFwdSm80ILi8ELi1ELb0EN4cute5tupleIJNS5_1CILi128EEENS7_ILi64EEENS7_ILi192EEEEEELi192ENS_6half_tEfNS_4arch4Sm80ELb0ELb0ELb1ELb1ELb1ELb1ELb1ELb1EEENS1_21CollectiveEpilogueFwdINS6_IJS8_SA_S9_EEENS6_IJNS7_ILi1EEESI_SI_EEESC_SE_Li256ELb1ELb1ELb1ELb0EEENS1_36VarlenDynamicPersistentTileSchedulerILi128ELi64ELi256ELi256ELb1ELb1ELb0ELb0ELb1ELb1EEEEEEEEEvNT_6ParamsE --------------------------
	.section	.text._ZN7cutlass13device_kernelIN5flash19enable_sm80_to_sm89INS1_16FlashAttnFwdSm80INS1_25CollectiveMainloopFwdSm80ILi8ELi1ELb0EN4cute5tupleIJNS5_1CILi128EEENS7_ILi64EEENS7_ILi192EEEEEELi192ENS_6half_tEfNS_4arch4Sm80ELb0ELb0ELb1ELb1ELb1ELb1ELb1ELb1EEENS1_21CollectiveEpilogueFwdINS6_IJS8_SA_S9_EEENS6_IJNS7_ILi1EEESI_SI_EEESC_SE_Li256ELb1ELb1ELb1ELb0EEENS1_36VarlenDynamicPersistentTileSchedulerILi128ELi64ELi256ELi256ELb1ELb1ELb0ELb0ELb1ELb1EEEEEEEEEvNT_6ParamsE,"ax",@progbits
	.align	128
.text._ZN7cutlass13device_kernelIN5flash19enable_sm80_to_sm89INS1_16FlashAttnFwdSm80INS1_25CollectiveMainloopFwdSm80ILi8ELi1ELb0EN4cute5tupleIJNS5_1CILi128EEENS7_ILi64EEENS7_ILi192EEEEEELi192ENS_6half_tEfNS_4arch4Sm80ELb0ELb0ELb1ELb1ELb1ELb1ELb1ELb1EEENS1_21CollectiveEpilogueFwdINS6_IJS8_SA_S9_EEENS6_IJNS7_ILi1EEESI_SI_EEESC_SE_Li256ELb1ELb1ELb1ELb0EEENS1_36VarlenDynamicPersistentTileSchedulerILi128ELi64ELi256ELi256ELb1ELb1ELb0ELb0ELb1ELb1EEEEEEEEEvNT_6ParamsE:
        .type           _ZN7cutlass13device_kernelIN5flash19enable_sm80_to_sm89INS1_16FlashAttnFwdSm80INS1_25CollectiveMainloopFwdSm80ILi8ELi1ELb0EN4cute5tupleIJNS5_1CILi128EEENS7_ILi64EEENS7_ILi192EEEEEELi192ENS_6half_tEfNS_4arch4Sm80ELb0ELb0ELb1ELb1ELb1ELb1ELb1ELb1EEENS1_21CollectiveEpilogueFwdINS6_IJS8_SA_S9_EEENS6_IJNS7_ILi1EEESI_SI_EEESC_SE_Li256ELb1ELb1ELb1ELb0EEENS1_36VarlenDynamicPersistentTileSchedulerILi128ELi64ELi256ELi256ELb1ELb1ELb0ELb0ELb1ELb1EEEEEEEEEvNT_6ParamsE,@function
        .size           _ZN7cutlass13device_kernelIN5flash19enable_sm80_to_sm89INS1_16FlashAttnFwdSm80INS1_25CollectiveMainloopFwdSm80ILi8ELi1ELb0EN4cute5tupleIJNS5_1CILi128EEENS7_ILi64EEENS7_ILi192EEEEEELi192ENS_6half_tEfNS_4arch4Sm80ELb0ELb0ELb1ELb1ELb1ELb1ELb1ELb1EEENS1_21CollectiveEpilogueFwdINS6_IJS8_SA_S9_EEENS6_IJNS7_ILi1EEESI_SI_EEESC_SE_Li256ELb1ELb1ELb1ELb0EEENS1_36VarlenDynamicPersistentTileSchedulerILi128ELi64ELi256ELi256ELb1ELb1ELb0ELb0ELb1ELb1EEEEEEEEEvNT_6ParamsE,(.L_x_20 - _ZN7cutlass13device_kernelIN5flash19enable_sm80_to_sm89INS1_16FlashAttnFwdSm80INS1_25CollectiveMainloopFwdSm80ILi8ELi1ELb0EN4cute5tupleIJNS5_1CILi128EEENS7_ILi64EEENS7_ILi192EEEEEELi192ENS_6half_tEfNS_4arch4Sm80ELb0ELb0ELb1ELb1ELb1ELb1ELb1ELb1EEENS1_21CollectiveEpilogueFwdINS6_IJS8_SA_S9_EEENS6_IJNS7_ILi1EEESI_SI_EEESC_SE_Li256ELb1ELb1ELb1ELb0EEENS1_36VarlenDynamicPersistentTileSchedulerILi128ELi64ELi256ELi256ELb1ELb1ELb0ELb0ELb1ELb1EEEEEEEEEvNT_6ParamsE)
        .other          _ZN7cutlass13device_kernelIN5flash19enable_sm80_to_sm89INS1_16FlashAttnFwdSm80INS1_25CollectiveMainloopFwdSm80ILi8ELi1ELb0EN4cute5tupleIJNS5_1CILi128EEENS7_ILi64EEENS7_ILi192EEEEEELi192ENS_6half_tEfNS_4arch4Sm80ELb0ELb0ELb1ELb1ELb1ELb1ELb1ELb1EEENS1_21CollectiveEpilogueFwdINS6_IJS8_SA_S9_EEENS6_IJNS7_ILi1EEESI_SI_EEESC_SE_Li256ELb1ELb1ELb1ELb0EEENS1_36VarlenDynamicPersistentTileSchedulerILi128ELi64ELi256ELi256ELb1ELb1ELb0ELb0ELb1ELb1EEEEEEEEEvNT_6ParamsE,@"STO_CUDA_ENTRY STV_DEFAULT"
_ZN7cutlass13device_kernelIN5flash19enable_sm80_to_sm89INS1_16FlashAttnFwdSm80INS1_25CollectiveMainloopFwdSm80ILi8ELi1ELb0EN4cute5tupleIJNS5_1CILi128EEENS7_ILi64EEENS7_ILi192EEEEEELi192ENS_6half_tEfNS_4arch4Sm80ELb0ELb0ELb1ELb1ELb1ELb1ELb1ELb1EEENS1_21CollectiveEpilogueFwdINS6_IJS8_SA_S9_EEENS6_IJNS7_ILi1EEESI_SI_EEESC_SE_Li256ELb1ELb1ELb1ELb0EEENS1_36VarlenDynamicPersistentTileSchedulerILi128ELi64ELi256ELi256ELb1ELb1ELb0ELb0ELb1ELb1EEEEEEEEEvNT_6ParamsE:
[----:B------:R-:W-:Y:S01]  /*0000*/  LDC R1, c[0x0][0x28] ;  /* 0x00000a00ff017b82 */ /* 0x000fe20000000800 */
[----:B------:R-:W-:Y:S05]  /*0010*/  EXIT ;  /* 0x000000000000794d */ /* 0x000fea0003800000 */
.L_x_2:
        /* <DEDUP_REMOVED lines=14> */
.L_x_20:


//--------------------- .text._ZN7cutlass13device_kernelIN5flash19enable_sm80_to_sm89INS1_16FlashAttnFwdSm80INS1_25CollectiveMainloopFwdSm80ILi8ELi1ELb0EN4cute5tupleIJNS5_1CILi128EEENS7_ILi64EEENS7_ILi192EEEEEELi192ENS_6half_tEfNS_4arch4Sm80ELb0ELb1ELb1ELb0ELb1ELb0ELb1ELb1EEENS1_21CollectiveEpilogueFwdINS6_IJS8_SA_S9_EEENS6_IJNS7_ILi1EEESI_SI_EEESC_SE_Li256ELb0ELb1ELb1ELb0EEENS1_19SingleTileSchedulerILb0ELb1ELb1ELi128EEEEEEEEEvNT_6ParamsE --------------------------
	.section	.text._ZN7cutlass13device_kernelIN5flash19enable_sm80_to_sm89INS1_16FlashAttnFwdSm80INS1_25CollectiveMainloopFwdSm80ILi8ELi1ELb0EN4cute5tupleIJNS5_1CILi128EEENS7_ILi64EEENS7_ILi192EEEEEELi192ENS_6half_tEfNS_4arch4Sm80ELb0ELb1ELb1ELb0ELb1ELb0ELb1ELb1EEENS1_21CollectiveEpilogueFwdINS6_IJS8_SA_S9_EEENS6_IJNS7_ILi1EEESI_SI_EEESC_SE_Li256ELb0ELb1ELb1ELb0EEENS1_19SingleTileSchedulerILb0ELb1ELb1ELi128EEEEEEEEEvNT_6ParamsE,"ax",@progbits
	.align	128
.text._ZN7cutlass13device_kernelIN5flash19enable_sm80_to_sm89INS1_16FlashAttnFwdSm80INS1_25CollectiveMainloopFwdSm80ILi8ELi1ELb0EN4cute5tupleIJNS5_1CILi128EEENS7_ILi64EEENS7_ILi192EEEEEELi192ENS_6half_tEfNS_4arch4Sm80ELb0ELb1ELb1ELb0ELb1ELb0ELb1ELb1EEENS1_21CollectiveEpilogueFwdINS6_IJS8_SA_S9_EEENS6_IJNS7_ILi1EEESI_SI_EEESC_SE_Li256ELb0ELb1ELb1ELb0EEENS1_19SingleTileSchedulerILb0ELb1ELb1ELi128EEEEEEEEEvNT_6ParamsE:
        .type           _ZN7cutlass13device_kernelIN5flash19enable_sm80_to_sm89INS1_16FlashAttnFwdSm80INS1_25CollectiveMainloopFwdSm80ILi8ELi1ELb0EN4cute5tupleIJNS5_1CILi128EEENS7_ILi64EEENS7_ILi192EEEEEELi192ENS_6half_tEfNS_4arch4Sm80ELb0ELb1ELb1ELb0ELb1ELb0ELb1ELb1EEENS1_21CollectiveEpilogueFwdINS6_IJS8_SA_S9_EEENS6_IJNS7_ILi1EEESI_SI_EEESC_SE_Li256ELb0ELb1ELb1ELb0EEENS1_19SingleTileSchedulerILb0ELb1ELb1ELi128EEEEEEEEEvNT_6ParamsE,@function
        .size           _ZN7cutlass13device_kernelIN5flash19enable_sm80_to_sm89INS1_16FlashAttnFwdSm80INS1_25CollectiveMainloopFwdSm80ILi8ELi1ELb0EN4cute5tupleIJNS5_1CILi128EEENS7_ILi64EEENS7_ILi192EEEEEELi192ENS_6half_tEfNS_4arch4Sm80ELb0ELb1ELb1ELb0ELb1ELb0ELb1ELb1EEENS1_21CollectiveEpilogueFwdINS6_IJS8_SA_S9_EEENS6_IJNS7_ILi1EEESI_SI_EEESC_SE_Li256ELb0ELb1ELb1ELb0EEENS1_19SingleTileSchedulerILb0ELb1ELb1ELi128EEEEEEEEEvNT_6ParamsE,(.L_x_21 - _ZN7cutlass13device_kernelIN5flash19enable_sm80_to_sm89INS1_16FlashAttnFwdSm80INS1_25CollectiveMainloopFwdSm80ILi8ELi1ELb0EN4cute5tupleIJNS5_1CILi128EEENS7_ILi64EEENS7_ILi192EEEEEELi192ENS_6half_tEfNS_4arch4Sm80ELb0ELb1ELb1ELb0ELb1ELb0ELb1ELb1EEENS1_21CollectiveEpilogueFwdINS6_IJS8_SA_S9_EEENS6_IJNS7_ILi1EEESI_SI_EEESC_SE_Li256ELb0ELb1ELb1ELb0EEENS1_19SingleTileSchedulerILb0ELb1ELb1ELi128EEEEEEEEEvNT_6ParamsE)
        .other          _ZN7cutlass13device_kernelIN5flash19enable_sm80_to_sm89INS1_16FlashAttnFwdSm80INS1_25CollectiveMainloopFwdSm80ILi8ELi1ELb0EN4cute5tupleIJNS5_1CILi128EEENS7_ILi64EEENS7_ILi192EEEEEELi192ENS_6half_tEfNS_4arch4Sm80ELb0ELb1ELb1ELb0ELb1ELb0ELb1ELb1EEENS1_21CollectiveEpilogueFwdINS6_IJS8_SA_S9_EEENS6_IJNS7_ILi1EEESI_SI_EEESC_SE_Li256ELb0ELb1ELb1ELb0EEENS1_19SingleTileSchedulerILb0ELb1ELb1ELi128EEEEEEEEEvNT_6ParamsE,@"STO_CUDA_ENTRY STV_DEFAULT"
_ZN7cutlass13device_kernelIN5flash19enable_sm80_to_sm89INS1_16FlashAttnFwdSm80INS1_25CollectiveMainloopFwdSm80ILi8ELi1ELb0EN4cute5tupleIJNS5_1CILi128EEENS7_ILi64EEENS7_ILi192EEEEEELi192ENS_6half_tEfNS_4arch4Sm80ELb0ELb1ELb1ELb0ELb1ELb0ELb1ELb1EEENS1_21CollectiveEpilogueFwdINS6_IJS8_SA_S9_EEENS6_IJNS7_ILi1EEESI_SI_EEESC_SE_Li256ELb0ELb1ELb1ELb0EEENS1_19SingleTileSchedulerILb0ELb1ELb1ELi128EEEEEEEEEvNT_6ParamsE:
[----:B------:R-:W-:Y:S01]  /*0000*/  LDC R1, c[0x0][0x28] ;  /* 0x00000a00ff017b82 */ /* 0x000fe20000000800 */
[----:B------:R-:W-:Y:S05]  /*0010*/  EXIT ;  /* 0x000000000000794d */ /* 0x000fea0003800000 */
.L_x_3:
        /* <DEDUP_REMOVED lines=14> */
.L_x_21:


//--------------------- .text._ZN7cutlass13device_kernelIN5flash19enable_sm80_to_sm89INS1_16FlashAttnFwdSm80INS1_25CollectiveMainloopFwdSm80ILi8ELi1ELb0EN4cute5tupleIJNS5_1CILi128EEENS7_ILi64EEENS7_ILi192EEEEEELi192ENS_6half_tEfNS_4arch4Sm80ELb0ELb1ELb1ELb1ELb1ELb0ELb1ELb1EEENS1_21CollectiveEpilogueFwdINS6_IJS8_SA_S9_EEENS6_IJNS7_ILi1EEESI_SI_EEESC_SE_Li256ELb1ELb1ELb1ELb0EEENS1_36VarlenDynamicPersistentTileSchedulerILi128ELi64ELi256ELi256ELb1ELb1ELb0ELb1ELb0ELb1EEEEEEEEEvNT_6ParamsE --------------------------
	.section	.text._ZN7cutlass13device_kernelIN5flash19enable_sm80_to_sm89INS1_16FlashAttnFwdSm80INS1_25CollectiveMainloopFwdSm80ILi8ELi1ELb0EN4cute5tupleIJNS5_1CILi128EEENS7_ILi64EEENS7_ILi192EEEEEELi192ENS_6half_tEfNS_4arch4Sm80ELb0ELb1ELb1ELb1ELb1ELb0ELb1ELb1EEENS1_21CollectiveEpilogueFwdINS6_IJS8_SA_S9_EEENS6_IJNS7_ILi1EEESI_SI_EEESC_SE_Li256ELb1ELb1ELb1ELb0EEENS1_36VarlenDynamicPersistentTileSchedulerILi128ELi64ELi256ELi256ELb1ELb1ELb0ELb1ELb0ELb1EEEEEEEEEvNT_6ParamsE,"ax",@progbits
	.align	128
.text._ZN7cutlass13device_kernelIN5flash19enable_sm80_to_sm89INS1_16FlashAttnFwdSm80INS1_25CollectiveMainloopFwdSm80ILi8ELi1ELb0EN4cute5tupleIJNS5_1CILi128EEENS7_ILi64EEENS7_ILi192EEEEEELi192ENS_6half_tEfNS_4arch4Sm80ELb0ELb1ELb1ELb1ELb1ELb0ELb1ELb1EEENS1_21CollectiveEpilogueFwdINS6_IJS8_SA_S9_EEENS6_IJNS7_ILi1EEESI_SI_EEESC_SE_Li256ELb1ELb1ELb1ELb0EEENS1_36VarlenDynamicPersistentTileSchedulerILi128ELi64ELi256ELi256ELb1ELb1ELb0ELb1ELb0ELb1EEEEEEEEEvNT_6ParamsE:
        .type           _ZN7cutlass13device_kernelIN5flash19enable_sm80_to_sm89INS1_16FlashAttnFwdSm80INS1_25CollectiveMainloopFwdSm80ILi8ELi1ELb0EN4cute5tupleIJNS5_1CILi128EEENS7_ILi64EEENS7_ILi192EEEEEELi192ENS_6half_tEfNS_4arch4Sm80ELb0ELb1ELb1ELb1ELb1ELb0ELb1ELb1EEENS1_21CollectiveEpilogueFwdINS6_IJS8_SA_S9_EEENS6_IJNS7_ILi1EEESI_SI_EEESC_SE_Li256ELb1ELb1ELb1ELb0EEENS1_36VarlenDynamicPersistentTileSchedulerILi128ELi64ELi256ELi256ELb1ELb1ELb0ELb1ELb0ELb1EEEEEEEEEvNT_6ParamsE,@function
        .size           _ZN7cutlass13device_kernelIN5flash19enable_sm80_to_sm89INS1_16FlashAttnFwdSm80INS1_25CollectiveMainloopFwdSm80ILi8ELi1ELb0EN4cute5tupleIJNS5_1CILi128EEENS7_ILi64EEENS7_ILi192EEEEEELi192ENS_6half_tEfNS_4arch4Sm80ELb0ELb1ELb1ELb1ELb1ELb0ELb1ELb1EEENS1_21CollectiveEpilogueFwdINS6_IJS8_SA_S9_EEENS6_IJNS7_ILi1EEESI_SI_EEESC_SE_Li256ELb1ELb1ELb1ELb0EEENS1_36VarlenDynamicPersistentTileSchedulerILi128ELi64ELi256ELi256ELb1ELb1ELb0ELb1ELb0ELb1EEEEEEEEEvNT_6ParamsE,(.L_x_22 - _ZN7cutlass13device_kernelIN5flash19enable_sm80_to_sm89INS1_16FlashAttnFwdSm80INS1_25CollectiveMainloopFwdSm80ILi8ELi1ELb0EN4cute5tupleIJNS5_1CILi128EEENS7_ILi64EEENS7_ILi192EEEEEELi192ENS_6half_tEfNS_4arch4Sm80ELb0ELb1ELb1ELb1ELb1ELb0ELb1ELb1EEENS1_21CollectiveEpilogueFwdINS6_IJS8_SA_S9_EEENS6_IJNS7_ILi1EEESI_SI_EEESC_SE_Li256ELb1ELb1ELb1ELb0EEENS1_36VarlenDynamicPersistentTileSchedulerILi128ELi64ELi256ELi256ELb1ELb1ELb0ELb1ELb0ELb1EEEEEEEEEvNT_6ParamsE)
        .other          _ZN7cutlass13device_kernelIN5flash19enable_sm80_to_sm89INS1_16FlashAttnFwdSm80INS1_25CollectiveMainloopFwdSm80ILi8ELi1ELb0EN4cute5tupleIJNS5_1CILi128EEENS7_ILi64EEENS7_ILi192EEEEEELi192ENS_6half_tEfNS_4arch4Sm80ELb0ELb1ELb1ELb1ELb1ELb0ELb1ELb1EEENS1_21CollectiveEpilogueFwdINS6_IJS8_SA_S9_EEENS6_IJNS7_ILi1EEESI_SI_EEESC_SE_Li256ELb1ELb1ELb1ELb0EEENS1_36VarlenDynamicPersistentTileSchedulerILi128ELi64ELi256ELi256ELb1ELb1ELb0ELb1ELb0ELb1EEEEEEEEEvNT_6ParamsE,@"STO_CUDA_ENTRY STV_DEFAULT"
_ZN7cutlass13device_kernelIN5flash19enable_sm80_to_sm89INS1_16FlashAttnFwdSm80INS1_25CollectiveMainloopFwdSm80ILi8ELi1ELb0EN4cute5tupleIJNS5_1CILi128EEENS7_ILi64EEENS7_ILi192EEEEEELi192ENS_6half_tEfNS_4arch4Sm80ELb0ELb1ELb1ELb1ELb1ELb0ELb1ELb1EEENS1_21CollectiveEpilogueFwdINS6_IJS8_SA_S9_EEENS6_IJNS7_ILi1EEESI_SI_EEESC_SE_Li256ELb1ELb1ELb1ELb0EEENS1_36VarlenDynamicPersistentTileSchedulerILi128ELi64ELi256ELi256ELb1ELb1ELb0ELb1ELb0ELb1EEEEEEEEEvNT_6ParamsE:
[----:B------:R-:W-:Y:S01]  /*0000*/  LDC R1, c[0x0][0x28] ;  /* 0x00000a00ff017b82 */ /* 0x000fe20000000800 */
[----:B------:R-:W-:Y:S05]  /*0010*/  EXIT ;  /* 0x000000000000794d */ /* 0x000fea0003800000 */
.L_x_4:
        /* <DEDUP_REMOVED lines=14> */
.L_x_22:


//--------------------- .text._ZN7cutlass13device_kernelIN5flash19enable_sm80_to_sm89INS1_16FlashAttnFwdSm80INS1_25CollectiveMainloopFwdSm80ILi8ELi1ELb0EN4cute5tupleIJNS5_1CILi128EEENS7_ILi64EEENS7_ILi192EEEEEELi192ENS_6half_tEfNS_4arch4Sm80ELb0ELb1ELb1ELb1ELb1ELb1ELb1ELb1EEENS1_21CollectiveEpilogueFwdINS6_IJS8_SA_S9_EEENS6_IJNS7_ILi1EEESI_SI_EEESC_SE_Li256ELb1ELb1ELb1ELb0EEENS1_36VarlenDynamicPersistentTileSchedulerILi128ELi64ELi256ELi256ELb1ELb1ELb0ELb1ELb0ELb1EEEEEEEEEvNT_6ParamsE --------------------------
	.section	.text._ZN7cutlass13device_kernelIN5flash19enable_sm80_to_sm89INS1_16FlashAttnFwdSm80INS1_25CollectiveMainloopFwdSm80ILi8ELi1ELb0EN4cute5tupleIJNS5_1CILi128EEENS7_ILi64EEENS7_ILi192EEEEEELi192ENS_6half_tEfNS_4arch4Sm80ELb0ELb1ELb1ELb1ELb1ELb1ELb1ELb1EEENS1_21CollectiveEpilogueFwdINS6_IJS8_SA_S9_EEENS6_IJNS7_ILi1EEESI_SI_EEESC_SE_Li256ELb1ELb1ELb1ELb0EEENS1_36VarlenDynamicPersistentTileSchedulerILi128ELi64ELi256ELi256ELb1ELb1ELb0ELb1ELb0ELb1EEEEEEEEEvNT_6ParamsE,"ax",@progbits
	.align	128
.text._ZN7cutlass13device_kernelIN5flash19enable_sm80_to_sm89INS1_16FlashAttnFwdSm80INS1_25CollectiveMainloopFwdSm80ILi8ELi1ELb0EN4cute5tupleIJNS5_1CILi128EEENS7_ILi64EEENS7_ILi192EEEEEELi192ENS_6half_tEfNS_4arch4Sm80ELb0ELb1ELb1ELb1ELb1ELb1ELb1ELb1EEENS1_21CollectiveEpilogueFwdINS6_IJS8_SA_S9_EEENS6_IJNS7_ILi1EEESI_SI_EEESC_SE_Li256ELb1ELb1ELb1ELb0EEENS1_36VarlenDynamicPersistentTileSchedulerILi128ELi64ELi256ELi256ELb1ELb1ELb0ELb1ELb0ELb1EEEEEEEEEvNT_6ParamsE:
        .type           _ZN7cutlass13device_kernelIN5flash19enable_sm80_to_sm89INS1_16FlashAttnFwdSm80INS1_25CollectiveMainloopFwdSm80ILi8ELi1ELb0EN4cute5tupleIJNS5_1CILi128EEENS7_ILi64EEENS7_ILi192EEEEEELi192ENS_6half_tEfNS_4arch4Sm80ELb0ELb1ELb1ELb1ELb1ELb1ELb1ELb1EEENS1_21CollectiveEpilogueFwdINS6_IJS8_SA_S9_EEENS6_IJNS7_ILi1EEESI_SI_EEESC_SE_Li256ELb1ELb1ELb1ELb0EEENS1_36VarlenDynamicPersistentTileSchedulerILi128ELi64ELi256ELi256ELb1ELb1ELb0ELb1ELb0ELb1EEEEEEEEEvNT_6ParamsE,@function
        .size           _ZN7cutlass13device_kernelIN5flash19enable_sm80_to_sm89INS1_16FlashAttnFwdSm80INS1_25CollectiveMainloopFwdSm80ILi8ELi1ELb0EN4cute5tupleIJNS5_1CILi128EEENS7_ILi64EEENS7_ILi192EEEEEELi192ENS_6half_tEfNS_4arch4Sm80ELb0ELb1ELb1ELb1ELb1ELb1ELb1ELb1EEENS1_21CollectiveEpilogueFwdINS6_IJS8_SA_S9_EEENS6_IJNS7_ILi1EEESI_SI_EEESC_SE_Li256ELb1ELb1ELb1ELb0EEENS1_36VarlenDynamicPersistentTileSchedulerILi128ELi64ELi256ELi256ELb1ELb1ELb0ELb1ELb0ELb1EEEEEEEEEvNT_6ParamsE,(.L_x_23 - _ZN7cutlass13device_kernelIN5flash19enable_sm80_to_sm89INS1_16FlashAttnFwdSm80INS1_25CollectiveMainloopFwdSm80ILi8ELi1ELb0EN4cute5tupleIJNS5_1CILi128EEENS7_ILi64EEENS7_ILi192EEEEEELi192ENS_6half_tEfNS_4arch4Sm80ELb0ELb1ELb1ELb1ELb1ELb1ELb1ELb1EEENS1_21CollectiveEpilogueFwdINS6_IJS8_SA_S9_EEENS6_IJNS7_ILi1EEESI_SI_EEESC_SE_Li256ELb1ELb1ELb1ELb0EEENS1_36VarlenDynamicPersistentTileSchedulerILi128ELi64ELi256ELi256ELb1ELb1ELb0ELb1ELb0ELb1EEEEEEEEEvNT_6ParamsE)
        .other          _ZN7cutlass13device_kernelIN5flash19enable_sm80_to_sm89INS1_16FlashAttnFwdSm80INS1_25CollectiveMainloopFwdSm80ILi8ELi1ELb0EN4cute5tupleIJNS5_1CILi128EEENS7_ILi64EEENS7_ILi192EEEEEELi192ENS_6half_tEfNS_4arch4Sm80ELb0ELb1ELb1ELb1ELb1ELb1ELb1ELb1EEENS1_21CollectiveEpilogueFwdINS6_IJS8_SA_S9_EEENS6_IJNS7_ILi1EEESI_SI_EEESC_SE_Li256ELb1ELb1ELb1ELb0EEENS1_36VarlenDynamicPersistentTileSchedulerILi128ELi64ELi256ELi256ELb1ELb1ELb0ELb1ELb0ELb1EEEEEEEEEvNT_6ParamsE,@"STO_CUDA_ENTRY STV_DEFAULT"
_ZN7cutlass13device_kernelIN5flash19enable_sm80_to_sm89INS1_16FlashAttnFwdSm80INS1_25CollectiveMainloopFwdSm80ILi8ELi1ELb0EN4cute5tupleIJNS5_1CILi128EEENS7_ILi64EEENS7_ILi192EEEEEELi192ENS_6half_tEfNS_4arch4Sm80ELb0ELb1ELb1ELb1ELb1ELb1ELb1ELb1EEENS1_21CollectiveEpilogueFwdINS6_IJS8_SA_S9_EEENS6_IJNS7_ILi1EEESI_SI_EEESC_SE_Li256ELb1ELb1ELb1ELb0EEENS1_36VarlenDynamicPersistentTileSchedulerILi128ELi64ELi256ELi256ELb1ELb1ELb0ELb1ELb0ELb1EEEEEEEEEvNT_6ParamsE:
[----:B------:R-:W-:Y:S01]  /*0000*/  LDC R1, c[0x0][0x28] ;  /* 0x00000a00ff017b82 */ /* 0x000fe20000000800 */
[----:B------:R-:W-:Y:S05]  /*0010*/  EXIT ;  /* 0x000000000000794d */ /* 0x000fea0003800000 */
.L_x_5:
        /* <DEDUP_REMOVED lines=14> */
.L_x_23:


//--------------------- .text._ZN7cutlass13device_kernelIN5flash19enable_sm80_to_sm89INS1_16FlashAttnFwdSm80INS1_25CollectiveMainloopFwdSm80ILi8ELi1ELb0EN4cute5tupleIJNS5_1CILi128EEENS7_ILi64EEENS7_ILi192EEEEEELi192ENS_6half_tEfNS_4arch4Sm80ELb1ELb0ELb1ELb0ELb1ELb0ELb1ELb1EEENS1_21CollectiveEpilogueFwdINS6_IJS8_SA_S9_EEENS6_IJNS7_ILi1EEESI_SI_EEESC_SE_Li256ELb0ELb1ELb1ELb0EEENS1_30DynamicPersistentTileSchedulerILi256ELi256ELb1ELb1ELb0EEEEEEEEEvNT_6ParamsE --------------------------
	.section	.text._ZN7cutlass13device_kernelIN5flash19enable_sm80_to_sm89INS1_16FlashAttnFwdSm80INS1_25CollectiveMainloopFwdSm80ILi8ELi1ELb0EN4cute5tupleIJNS5_1CILi128EEENS7_ILi64EEENS7_ILi192EEEEEELi192ENS_6half_tEfNS_4arch4Sm80ELb1ELb0ELb1ELb0ELb1ELb0ELb1ELb1EEENS1_21CollectiveEpilogueFwdINS6_IJS8_SA_S9_EEENS6_IJNS7_ILi1EEESI_SI_EEESC_SE_Li256ELb0ELb1ELb1ELb0EEENS1_30DynamicPersistentTileSchedulerILi256ELi256ELb1ELb1ELb0EEEEEEEEEvNT_6ParamsE,"ax",@progbits
	.align	128
.text._ZN7cutlass13device_kernelIN5flash19enable_sm80_to_sm89INS1_16FlashAttnFwdSm80INS1_25CollectiveMainloopFwdSm80ILi8ELi1ELb0EN4cute5tupleIJNS5_1CILi128EEENS7_ILi64EEENS7_ILi192EEEEEELi192ENS_6half_tEfNS_4arch4Sm80ELb1ELb0ELb1ELb0ELb1ELb0ELb1ELb1EEENS1_21CollectiveEpilogueFwdINS6_IJS8_SA_S9_EEENS6_IJNS7_ILi1EEESI_SI_EEESC_SE_Li256ELb0ELb1ELb1ELb0EEENS1_30DynamicPersistentTileSchedulerILi256ELi256ELb1ELb1ELb0EEEEEEEEEvNT_6ParamsE:
        .type           _ZN7cutlass13device_kernelIN5flash19enable_sm80_to_sm89INS1_16FlashAttnFwdSm80INS1_25CollectiveMainloopFwdSm80ILi8ELi1ELb0EN4cute5tupleIJNS5_1CILi128EEENS7_ILi64EEENS7_ILi192EEEEEELi192ENS_6half_tEfNS_4arch4Sm80ELb1ELb0ELb1ELb0ELb1ELb0ELb1ELb1EEENS1_21CollectiveEpilogueFwdINS6_IJS8_SA_S9_EEENS6_IJNS7_ILi1EEESI_SI_EEESC_SE_Li256ELb0ELb1ELb1ELb0EEENS1_30DynamicPersistentTileSchedulerILi256ELi256ELb1ELb1ELb0EEEEEEEEEvNT_6ParamsE,@function
        .size           _ZN7cutlass13device_kernelIN5flash19enable_sm80_to_sm89INS1_16FlashAttnFwdSm80INS1_25CollectiveMainloopFwdSm80ILi8ELi1ELb0EN4cute5tupleIJNS5_1CILi128EEENS7_ILi64EEENS7_ILi192EEEEEELi192ENS_6half_tEfNS_4arch4Sm80ELb1ELb0ELb1ELb0ELb1ELb0ELb1ELb1EEENS1_21CollectiveEpilogueFwdINS6_IJS8_SA_S9_EEENS6_IJNS7_ILi1EEESI_SI_EEESC_SE_Li256ELb0ELb1ELb1ELb0EEENS1_30DynamicPersistentTileSchedulerILi256ELi256ELb1ELb1ELb0EEEEEEEEEvNT_6ParamsE,(.L_x_24 - _ZN7cutlass13device_kernelIN5flash19enable_sm80_to_sm89INS1_16FlashAttnFwdSm80INS1_25CollectiveMainloopFwdSm80ILi8ELi1ELb0EN4cute5tupleIJNS5_1CILi128EEENS7_ILi64EEENS7_ILi192EEEEEELi192ENS_6half_tEfNS_4arch4Sm80ELb1ELb0ELb1ELb0ELb1ELb0ELb1ELb1EEENS1_21CollectiveEpilogueFwdINS6_IJS8_SA_S9_EEENS6_IJNS7_ILi1EEESI_SI_EEESC_SE_Li256ELb0ELb1ELb1ELb0EEENS1_30DynamicPersistentTileSchedulerILi256ELi256ELb1ELb1ELb0EEEEEEEEEvNT_6ParamsE)
        .other          _ZN7cutlass13device_kernelIN5flash19enable_sm80_to_sm89INS1_16FlashAttnFwdSm80INS1_25CollectiveMainloopFwdSm80ILi8ELi1ELb0EN4cute5tupleIJNS5_1CILi128EEENS7_ILi64EEENS7_ILi192EEEEEELi192ENS_6half_tEfNS_4arch4Sm80ELb1ELb0ELb1ELb0ELb1ELb0ELb1ELb1EEENS1_21CollectiveEpilogueFwdINS6_IJS8_SA_S9_EEENS6_IJNS7_ILi1EEESI_SI_EEESC_SE_Li256ELb0ELb1ELb1ELb0EEENS1_30DynamicPersistentTileSchedulerILi256ELi256ELb1ELb1ELb0EEEEEEEEEvNT_6ParamsE,@"STO_CUDA_ENTRY STV_DEFAULT"
_ZN7cutlass13device_kernelIN5flash19enable_sm80_to_sm89INS1_16FlashAttnFwdSm80INS1_25CollectiveMainloopFwdSm80ILi8ELi1ELb0EN4cute5tupleIJNS5_1CILi128EEENS7_ILi64EEENS7_ILi192EEEEEELi192ENS_6half_tEfNS_4arch4Sm80ELb1ELb0ELb1ELb0ELb1ELb0ELb1ELb1EEENS1_21CollectiveEpilogueFwdINS6_IJS8_SA_S9_EEENS6_IJNS7_ILi1EEESI_SI_EEESC_SE_Li256ELb0ELb1ELb1ELb0EEENS1_30DynamicPersistentTileSchedulerILi256ELi256ELb1ELb1ELb0EEEEEEEEEvNT_6ParamsE:
[----:B------:R-:W-:Y:S01]  /*0000*/  LDC R1, c[0x0][0x28] ;  /* 0x00000a00ff017b82 */ /* 0x000fe20000000800 */
[----:B------:R-:W-:Y:S05]  /*0010*/  EXIT ;  /* 0x000000000000794d */ /* 0x000fea0003800000 */
.L_x_6:
        /* <DEDUP_REMOVED lines=14> */
.L_x_24:


//--------------------- .text._ZN7cutlass13device_kernelIN5flash19enable_sm80_to_sm89INS1_16FlashAttnFwdSm80INS1_25CollectiveMainloopFwdSm80ILi8ELi1ELb0EN4cute5tupleIJNS5_1CILi128EEENS7_ILi64EEENS7_ILi192EEEEEELi192ENS_6half_tEfNS_4arch4Sm80ELb1ELb0ELb1ELb1ELb1ELb0ELb1ELb1EEENS1_21CollectiveEpilogueFwdINS6_IJS8_SA_S9_EEENS6_IJNS7_ILi1EEESI_SI_EEESC_SE_Li256ELb1ELb1ELb1ELb0EEENS1_36VarlenDynamicPersistentTileSchedulerILi128ELi64ELi256ELi256ELb1ELb1ELb0ELb1ELb1ELb1EEEEEEEEEvNT_6ParamsE --------------------------
	.section	.text._ZN7cutlass13device_kernelIN5flash19enable_sm80_to_sm89INS1_16FlashAttnFwdSm80INS1_25CollectiveMainloopFwdSm80ILi8ELi1ELb0EN4cute5tupleIJNS5_1CILi128EEENS7_ILi64EEENS7_ILi192EEEEEELi192ENS_6half_tEfNS_4arch4Sm80ELb1ELb0ELb1ELb1ELb1ELb0ELb1ELb1EEENS1_21CollectiveEpilogueFwdINS6_IJS8_SA_S9_EEENS6_IJNS7_ILi1EEESI_SI_EEESC_SE_Li256ELb1ELb1ELb1ELb0EEENS1_36VarlenDynamicPersistentTileSchedulerILi128ELi64ELi256ELi256ELb1ELb1ELb0ELb1ELb1ELb1EEEEEEEEEvNT_6ParamsE,"ax",@progbits
	.align	128
.text._ZN7cutlass13device_kernelIN5flash19enable_sm80_to_sm89INS1_16FlashAttnFwdSm80INS1_25CollectiveMainloopFwdSm80ILi8ELi1ELb0EN4cute5tupleIJNS5_1CILi128EEENS7_ILi64EEENS7_ILi192EEEEEELi192ENS_6half_tEfNS_4arch4Sm80ELb1ELb0ELb1ELb1ELb1ELb0ELb1ELb1EEENS1_21CollectiveEpilogueFwdINS6_IJS8_SA_S9_EEENS6_IJNS7_ILi1EEESI_SI_EEESC_SE_Li256ELb1ELb1ELb1ELb0EEENS1_36VarlenDynamicPersistentTileSchedulerILi128ELi64ELi256ELi256ELb1ELb1ELb0ELb1ELb1ELb1EEEEEEEEEvNT_6ParamsE:
        .type           _ZN7cutlass13device_kernelIN5flash19enable_sm80_to_sm89INS1_16FlashAttnFwdSm80INS1_25CollectiveMainloopFwdSm80ILi8ELi1ELb0EN4cute5tupleIJNS5_1CILi128EEENS7_ILi64EEENS7_ILi192EEEEEELi192ENS_6half_tEfNS_4arch4Sm80ELb1ELb0ELb1ELb1ELb1ELb0ELb1ELb1EEENS1_21CollectiveEpilogueFwdINS6_IJS8_SA_S9_EEENS6_IJNS7_ILi1EEESI_SI_EEESC_SE_Li256ELb1ELb1ELb1ELb0EEENS1_36VarlenDynamicPersistentTileSchedulerILi128ELi64ELi256ELi256ELb1ELb1ELb0ELb1ELb1ELb1EEEEEEEEEvNT_6ParamsE,@function
        .size           _ZN7cutlass13device_kernelIN5flash19enable_sm80_to_sm89INS1_16FlashAttnFwdSm80INS1_25CollectiveMainloopFwdSm80ILi8ELi1ELb0EN4cute5tupleIJNS5_1CILi128EEENS7_ILi64EEENS7_ILi192EEEEEELi192ENS_6half_tEfNS_4arch4Sm80ELb1ELb0ELb1ELb1ELb1ELb0ELb1ELb1EEENS1_21CollectiveEpilogueFwdINS6_IJS8_SA_S9_EEENS6_IJNS7_ILi1EEESI_SI_EEESC_SE_Li256ELb1ELb1ELb1ELb0EEENS1_36VarlenDynamicPersistentTileSchedulerILi128ELi64ELi256ELi256ELb1ELb1ELb0ELb1ELb1ELb1EEEEEEEEEvNT_6ParamsE,(.L_x_25 - _ZN7cutlass13device_kernelIN5flash19enable_sm80_to_sm89INS1_16FlashAttnFwdSm80INS1_25CollectiveMainloopFwdSm80ILi8ELi1ELb0EN4cute5tupleIJNS5_1CILi128EEENS7_ILi64EEENS7_ILi192EEEEEELi192ENS_6half_tEfNS_4arch4Sm80ELb1ELb0ELb1ELb1ELb1ELb0ELb1ELb1EEENS1_21CollectiveEpilogueFwdINS6_IJS8_SA_S9_EEENS6_IJNS7_ILi1EEESI_SI_EEESC_SE_Li256ELb1ELb1ELb1ELb0EEENS1_36VarlenDynamicPersistentTileSchedulerILi128ELi64ELi256ELi256ELb1ELb1ELb0ELb1ELb1ELb1EEEEEEEEEvNT_6ParamsE)
        .other          _ZN7cutlass13device_kernelIN5flash19enable_sm80_to_sm89INS1_16FlashAttnFwdSm80INS1_25CollectiveMainloopFwdSm80ILi8ELi1ELb0EN4cute5tupleIJNS5_1CILi128EEENS7_ILi64EEENS7_ILi192EEEEEELi192ENS_6half_tEfNS_4arch4Sm80ELb1ELb0ELb1ELb1ELb1ELb0ELb1ELb1EEENS1_21CollectiveEpilogueFwdINS6_IJS8_SA_S9_EEENS6_IJNS7_ILi1EEESI_SI_EEESC_SE_Li256ELb1ELb1ELb1ELb0EEENS1_36VarlenDynamicPersistentTileSchedulerILi128ELi64ELi256ELi256ELb1ELb1ELb0ELb1ELb1ELb1EEEEEEEEEvNT_6ParamsE,@"STO_CUDA_ENTRY STV_DEFAULT"
_ZN7cutlass13device_kernelIN5flash19enable_sm80_to_sm89INS1_16FlashAttnFwdSm80INS1_25CollectiveMainloopFwdSm80ILi8ELi1ELb0EN4cute5tupleIJNS5_1CILi128EEENS7_ILi64EEENS7_ILi192EEEEEELi192ENS_6half_tEfNS_4arch4Sm80ELb1ELb0ELb1ELb1ELb1ELb0ELb1ELb1EEENS1_21CollectiveEpilogueFwdINS6_IJS8_SA_S9_EEENS6_IJNS7_ILi1EEESI_SI_EEESC_SE_Li256ELb1ELb1ELb1ELb0EEENS1_36VarlenDynamicPersistentTileSchedulerILi128ELi64ELi256ELi256ELb1ELb1ELb0ELb1ELb1ELb1EEEEEEEEEvNT_6ParamsE:
[----:B------:R-:W-:Y:S01]  /*0000*/  LDC R1, c[0x0][0x28] ;  /* 0x00000a00ff017b82 */ /* 0x000fe20000000800 */
[----:B------:R-:W-:Y:S05]  /*0010*/  EXIT ;  /* 0x000000000000794d */ /* 0x000fea0003800000 */
.L_x_7:
        /* <DEDUP_REMOVED lines=14> */
.L_x_25:


//--------------------- .text._ZN7cutlass13device_kernelIN5flash19enable_sm80_to_sm89INS1_16FlashAttnFwdSm80INS1_25CollectiveMainloopFwdSm80ILi8ELi1ELb0EN4cute5tupleIJNS5_1CILi128EEENS7_ILi64EEENS7_ILi192EEEEEELi192ENS_6half_tEfNS_4arch4Sm80ELb1ELb0ELb1ELb1ELb1ELb1ELb1ELb1EEENS1_21CollectiveEpilogueFwdINS6_IJS8_SA_S9_EEENS6_IJNS7_ILi1EEESI_SI_EEESC_SE_Li256ELb1ELb1ELb1ELb0EEENS1_36VarlenDynamicPersistentTileSchedulerILi128ELi64ELi256ELi256ELb1ELb1ELb0ELb1ELb1ELb1EEEEEEEEEvNT_6ParamsE --------------------------
	.section	.text._ZN7cutlass13device_kernelIN5flash19enable_sm80_to_sm89INS1_16FlashAttnFwdSm80INS1_25CollectiveMainloopFwdSm80ILi8ELi1ELb0EN4cute5tupleIJNS5_1CILi128EEENS7_ILi64EEENS7_ILi192EEEEEELi192ENS_6half_tEfNS_4arch4Sm80ELb1ELb0ELb1ELb1ELb1ELb1ELb1ELb1EEENS1_21CollectiveEpilogueFwdINS6_IJS8_SA_S9_EEENS6_IJNS7_ILi1EEESI_SI_EEESC_SE_Li256ELb1ELb1ELb1ELb0EEENS1_36VarlenDynamicPersistentTileSchedulerILi128ELi64ELi256ELi256ELb1ELb1ELb0ELb1ELb1ELb1EEEEEEEEEvNT_6ParamsE,"ax",@progbits
	.align	128
.text._ZN7cutlass13device_kernelIN5flash19enable_sm80_to_sm89INS1_16FlashAttnFwdSm80INS1_25CollectiveMainloopFwdSm80ILi8ELi1ELb0EN4cute5tupleIJNS5_1CILi128EEENS7_ILi64EEENS7_ILi192EEEEEELi192ENS_6half_tEfNS_4arch4Sm80ELb1ELb0ELb1ELb1ELb1ELb1ELb1ELb1EEENS1_21CollectiveEpilogueFwdINS6_IJS8_SA_S9_EEENS6_IJNS7_ILi1EEESI_SI_EEESC_SE_Li256ELb1ELb1ELb1ELb0EEENS1_36VarlenDynamicPersistentTileSchedulerILi128ELi64ELi256ELi256ELb1ELb1ELb0ELb1ELb1ELb1EEEEEEEEEvNT_6ParamsE:
        .type           _ZN7cutlass13device_kernelIN5flash19enable_sm80_to_sm89INS1_16FlashAttnFwdSm80INS1_25CollectiveMainloopFwdSm80ILi8ELi1ELb0EN4cute5tupleIJNS5_1CILi128EEENS7_ILi64EEENS7_ILi192EEEEEELi192ENS_6half_tEfNS_4arch4Sm80ELb1ELb0ELb1ELb1ELb1ELb1ELb1ELb1EEENS1_21CollectiveEpilogueFwdINS6_IJS8_SA_S9_EEENS6_IJNS7_ILi1EEESI_SI_EEESC_SE_Li256ELb1ELb1ELb1ELb0EEENS1_36VarlenDynamicPersistentTileSchedulerILi128ELi64ELi256ELi256ELb1ELb1ELb0ELb1ELb1ELb1EEEEEEEEEvNT_6ParamsE,@function
        .size           _ZN7cutlass13device_kernelIN5flash19enable_sm80_to_sm89INS1_16FlashAttnFwdSm80INS1_25CollectiveMainloopFwdSm80ILi8ELi1ELb0EN4cute5tupleIJNS5_1CILi128EEENS7_ILi64EEENS7_ILi192EEEEEELi192ENS_6half_tEfNS_4arch4Sm80ELb1ELb0ELb1ELb1ELb1ELb1ELb1ELb1EEENS1_21CollectiveEpilogueFwdINS6_IJS8_SA_S9_EEENS6_IJNS7_ILi1EEESI_SI_EEESC_SE_Li256ELb1ELb1ELb1ELb0EEENS1_36VarlenDynamicPersistentTileSchedulerILi128ELi64ELi256ELi256ELb1ELb1ELb0ELb1ELb1ELb1EEEEEEEEEvNT_6ParamsE,(.L_x_26 - _ZN7cutlass13device_kernelIN5flash19enable_sm80_to_sm89INS1_16FlashAttnFwdSm80INS1_25CollectiveMainloopFwdSm80ILi8ELi1ELb0EN4cute5tupleIJNS5_1CILi128EEENS7_ILi64EEENS7_ILi192EEEEEELi192ENS_6half_tEfNS_4arch4Sm80ELb1ELb0ELb1ELb1ELb1ELb1ELb1ELb1EEENS1_21CollectiveEpilogueFwdINS6_IJS8_SA_S9_EEENS6_IJNS7_ILi1EEESI_SI_EEESC_SE_Li256ELb1ELb1ELb1ELb0EEENS1_36VarlenDynamicPersistentTileSchedulerILi128ELi64ELi256ELi256ELb1ELb1ELb0ELb1ELb1ELb1EEEEEEEEEvNT_6ParamsE)
        .other          _ZN7cutlass13device_kernelIN5flash19enable_sm80_to_sm89INS1_16FlashAttnFwdSm80INS1_25CollectiveMainloopFwdSm80ILi8ELi1ELb0EN4cute5tupleIJNS5_1CILi128EEENS7_ILi64EEENS7_ILi192EEEEEELi192ENS_6half_tEfNS_4arch4Sm80ELb1ELb0ELb1ELb1ELb1ELb1ELb1ELb1EEENS1_21CollectiveEpilogueFwdINS6_IJS8_SA_S9_EEENS6_IJNS7_ILi1EEESI_SI_EEESC_SE_Li256ELb1ELb1ELb1ELb0EEENS1_36VarlenDynamicPersistentTileSchedulerILi128ELi64ELi256ELi256ELb1ELb1ELb0ELb1ELb1ELb1EEEEEEEEEvNT_6ParamsE,@"STO_CUDA_ENTRY STV_DEFAULT"
_ZN7cutlass13device_kernelIN5flash19enable_sm80_to_sm89INS1_16FlashAttnFwdSm80INS1_25CollectiveMainloopFwdSm80ILi8ELi1ELb0EN4cute5tupleIJNS5_1CILi128EEENS7_ILi64EEENS7_ILi192EEEEEELi192ENS_6half_tEfNS_4arch4Sm80ELb1ELb0ELb1ELb1ELb1ELb1ELb1ELb1EEENS1_21CollectiveEpilogueFwdINS6_IJS8_SA_S9_EEENS6_IJNS7_ILi1EEESI_SI_EEESC_SE_Li256ELb1ELb1ELb1ELb0EEENS1_36VarlenDynamicPersistentTileSchedulerILi128ELi64ELi256ELi256ELb1ELb1ELb0ELb1ELb1ELb1EEEEEEEEEvNT_6ParamsE:
[----:B------:R-:W-:Y:S01]  /*0000*/  LDC R1, c[0x0][0x28] ;  /* 0x00000a00ff017b82 */ /* 0x000fe20000000800 */
[----:B------:R-:W-:Y:S05]  /*0010*/  EXIT ;  /* 0x000000000000794d */ /* 0x000fea0003800000 */
.L_x_8:
        /* <DEDUP_REMOVED lines=14> */
.L_x_26:


//--------------------- .text._ZN7cutlass13device_kernelIN5flash19enable_sm80_to_sm89INS1_16FlashAttnFwdSm80INS1_25CollectiveMainloopFwdSm80ILi8ELi2ELb0EN4cute5tupleIJNS5_1CILi128EEENS7_ILi64EEENS7_ILi192EEEEEELi192ENS_6half_tEfNS_4arch4Sm80ELb0ELb0ELb1ELb0ELb1ELb0ELb1ELb1EEENS1_21CollectiveEpilogueFwdINS6_IJS8_SA_S9_EEENS6_IJNS7_ILi1EEESI_SI_EEESC_SE_Li256ELb0ELb1ELb1ELb0EEENS1_19SingleTileSchedulerILb0ELb1ELb1ELi128EEEEEEEEEvNT_6ParamsE --------------------------
	.section	.text._ZN7cutlass13device_kernelIN5flash19enable_sm80_to_sm89INS1_16FlashAttnFwdSm80INS1_25CollectiveMainloopFwdSm80ILi8ELi2ELb0EN4cute5tupleIJNS5_1CILi128EEENS7_ILi64EEENS7_ILi192EEEEEELi192ENS_6half_tEfNS_4arch4Sm80ELb0ELb0ELb1ELb0ELb1ELb0ELb1ELb1EEENS1_21CollectiveEpilogueFwdINS6_IJS8_SA_S9_EEENS6_IJNS7_ILi1EEESI_SI_EEESC_SE_Li256ELb0ELb1ELb1ELb0EEENS1_19SingleTileSchedulerILb0ELb1ELb1ELi128EEEEEEEEEvNT_6ParamsE,"ax",@progbits
	.align	128
.text._ZN7cutlass13device_kernelIN5flash19enable_sm80_to_sm89INS1_16FlashAttnFwdSm80INS1_25CollectiveMainloopFwdSm80ILi8ELi2ELb0EN4cute5tupleIJNS5_1CILi128EEENS7_ILi64EEENS7_ILi192EEEEEELi192ENS_6half_tEfNS_4arch4Sm80ELb0ELb0ELb1ELb0ELb1ELb0ELb1ELb1EEENS1_21CollectiveEpilogueFwdINS6_IJS8_SA_S9_EEENS6_IJNS7_ILi1EEESI_SI_EEESC_SE_Li256ELb0ELb1ELb1ELb0EEENS1_19SingleTileSchedulerILb0ELb1ELb1ELi128EEEEEEEEEvNT_6ParamsE:
        .type           _ZN7cutlass13device_kernelIN5flash19enable_sm80_to_sm89INS1_16FlashAttnFwdSm80INS1_25CollectiveMainloopFwdSm80ILi8ELi2ELb0EN4cute5tupleIJNS5_1CILi128EEENS7_ILi64EEENS7_ILi192EEEEEELi192ENS_6half_tEfNS_4arch4Sm80ELb0ELb0ELb1ELb0ELb1ELb0ELb1ELb1EEENS1_21CollectiveEpilogueFwdINS6_IJS8_SA_S9_EEENS6_IJNS7_ILi1EEESI_SI_EEESC_SE_Li256ELb0ELb1ELb1ELb0EEENS1_19SingleTileSchedulerILb0ELb1ELb1ELi128EEEEEEEEEvNT_6ParamsE,@function
        .size           _ZN7cutlass13device_kernelIN5flash19enable_sm80_to_sm89INS1_16FlashAttnFwdSm80INS1_25CollectiveMainloopFwdSm80ILi8ELi2ELb0EN4cute5tupleIJNS5_1CILi128EEENS7_ILi64EEENS7_ILi192EEEEEELi192ENS_6half_tEfNS_4arch4Sm80ELb0ELb0ELb1ELb0ELb1ELb0ELb1ELb1EEENS1_21CollectiveEpilogueFwdINS6_IJS8_SA_S9_EEENS6_IJNS7_ILi1EEESI_SI_EEESC_SE_Li256ELb0ELb1ELb1ELb0EEENS1_19SingleTileSchedulerILb0ELb1ELb1ELi128EEEEEEEEEvNT_6ParamsE,(.L_x_27 - _ZN7cutlass13device_kernelIN5flash19enable_sm80_to_sm89INS1_16FlashAttnFwdSm80INS1_25CollectiveMainloopFwdSm80ILi8ELi2ELb0EN4cute5tupleIJNS5_1CILi128EEENS7_ILi64EEENS7_ILi192EEEEEELi192ENS_6half_tEfNS_4arch4Sm80ELb0ELb0ELb1ELb0ELb1ELb0ELb1ELb1EEENS1_21CollectiveEpilogueFwdINS6_IJS8_SA_S9_EEENS6_IJNS7_ILi1EEESI_SI_EEESC_SE_Li256ELb0ELb1ELb1ELb0EEENS1_19SingleTileSchedulerILb0ELb1ELb1ELi128EEEEEEEEEvNT_6ParamsE)
        .other          _ZN7cutlass13device_kernelIN5flash19enable_sm80_to_sm89INS1_16FlashAttnFwdSm80INS1_25CollectiveMainloopFwdSm80ILi8ELi2ELb0EN4cute5tupleIJNS5_1CILi128EEENS7_ILi64EEENS7_ILi192EEEEEELi192ENS_6half_tEfNS_4arch4Sm80ELb0ELb0ELb1ELb0ELb1ELb0ELb1ELb1EEENS1_21CollectiveEpilogueFwdINS6_IJS8_SA_S9_EEENS6_IJNS7_ILi1EEESI_SI_EEESC_SE_Li256ELb0ELb1ELb1ELb0EEENS1_19SingleTileSchedulerILb0ELb1ELb1ELi128EEEEEEEEEvNT_6ParamsE,@"STO_CUDA_ENTRY STV_DEFAULT"
_ZN7cutlass13device_kernelIN5flash19enable_sm80_to_sm89INS1_16FlashAttnFwdSm80INS1_25CollectiveMainloopFwdSm80ILi8ELi2ELb0EN4cute5tupleIJNS5_1CILi128EEENS7_ILi64EEENS7_ILi192EEEEEELi192ENS_6half_tEfNS_4arch4Sm80ELb0ELb0ELb1ELb0ELb1ELb0ELb1ELb1EEENS1_21CollectiveEpilogueFwdINS6_IJS8_SA_S9_EEENS6_IJNS7_ILi1EEESI_SI_EEESC_SE_Li256ELb0ELb1ELb1ELb0EEENS1_19SingleTileSchedulerILb0ELb1ELb1ELi128EEEEEEEEEvNT_6ParamsE:
[----:B------:R-:W-:Y:S01]  /*0000*/  LDC R1, c[0x0][0x28] ;  /* 0x00000a00ff017b82 */ /* 0x000fe20000000800 */
[----:B------:R-:W-:Y:S05]  /*0010*/  EXIT ;  /* 0x000000000000794d */ /* 0x000fea0003800000 */
.L_x_9:
        /* <DEDUP_REMOVED lines=14> */
.L_x_27:


//--------------------- .text._ZN7cutlass13device_kernelIN5flash19enable_sm80_to_sm89INS1_16FlashAttnFwdSm80INS1_25CollectiveMainloopFwdSm80ILi8ELi2ELb0EN4cute5tupleIJNS5_1CILi128EEENS7_ILi64EEENS7_ILi192EEEEEELi192ENS_6half_tEfNS_4arch4Sm80ELb0ELb0ELb1ELb1ELb1ELb0ELb1ELb1EEENS1_21CollectiveEpilogueFwdINS6_IJS8_SA_S9_EEENS6_IJNS7_ILi1EEESI_SI_EEESC_SE_Li256ELb1ELb1ELb1ELb0EEENS1_36VarlenDynamicPersistentTileSchedulerILi128ELi64ELi256ELi256ELb1ELb1ELb0ELb0ELb1ELb1EEEEEEEEEvNT_6ParamsE --------------------------
	.section	.text._ZN7cutlass13device_kernelIN5flash19enable_sm80_to_sm89INS1_16FlashAttnFwdSm80INS1_25CollectiveMainloopFwdSm80ILi8ELi2ELb0EN4cute5tupleIJNS5_1CILi128EEENS7_ILi64EEENS7_ILi192EEEEEELi192ENS_6half_tEfNS_4arch4Sm80ELb0ELb0ELb1ELb1ELb1ELb0ELb1ELb1EEENS1_21CollectiveEpilogueFwdINS6_IJS8_SA_S9_EEENS6_IJNS7_ILi1EEESI_SI_EEESC_SE_Li256ELb1ELb1ELb1ELb0EEENS1_36VarlenDynamicPersistentTileSchedulerILi128ELi64ELi256ELi256ELb1ELb1ELb0ELb0ELb1ELb1EEEEEEEEEvNT_6ParamsE,"ax",@progbits
	.align	128
.text._ZN7cutlass13device_kernelIN5flash19enable_sm80_to_sm89INS1_16FlashAttnFwdSm80INS1_25CollectiveMainloopFwdSm80ILi8ELi2ELb0EN4cute5tupleIJNS5_1CILi128EEENS7_ILi64EEENS7_ILi192EEEEEELi192ENS_6half_tEfNS_4arch4Sm80ELb0ELb0ELb1ELb1ELb1ELb0ELb1ELb1EEENS1_21CollectiveEpilogueFwdINS6_IJS8_SA_S9_EEENS6_IJNS7_ILi1EEESI_SI_EEESC_SE_Li256ELb1ELb1ELb1ELb0EEENS1_36VarlenDynamicPersistentTileSchedulerILi128ELi64ELi256ELi256ELb1ELb1ELb0ELb0ELb1ELb1EEEEEEEEEvNT_6ParamsE:
        .type           _ZN7cutlass13device_kernelIN5flash19enable_sm80_to_sm89INS1_16FlashAttnFwdSm80INS1_25CollectiveMainloopFwdSm80ILi8ELi2ELb0EN4cute5tupleIJNS5_1CILi128EEENS7_ILi64EEENS7_ILi192EEEEEELi192ENS_6half_tEfNS_4arch4Sm80ELb0ELb0ELb1ELb1ELb1ELb0ELb1ELb1EEENS1_21CollectiveEpilogueFwdINS6_IJS8_SA_S9_EEENS6_IJNS7_ILi1EEESI_SI_EEESC_SE_Li256ELb1ELb1ELb1ELb0EEENS1_36VarlenDynamicPersistentTileSchedulerILi128ELi64ELi256ELi256ELb1ELb1ELb0ELb0ELb1ELb1EEEEEEEEEvNT_6ParamsE,@function
        .size           _ZN7cutlass13device_kernelIN5flash19enable_sm80_to_sm89INS1_16FlashAttnFwdSm80INS1_25CollectiveMainloopFwdSm80ILi8ELi2ELb0EN4cute5tupleIJNS5_1CILi128EEENS7_ILi64EEENS7_ILi192EEEEEELi192ENS_6half_tEfNS_4arch4Sm80ELb0ELb0ELb1ELb1ELb1ELb0ELb1ELb1EEENS1_21CollectiveEpilogueFwdINS6_IJS8_SA_S9_EEENS6_IJNS7_ILi1EEESI_SI_EEESC_SE_Li256ELb1ELb1ELb1ELb0EEENS1_36VarlenDynamicPersistentTileSchedulerILi128ELi64ELi256ELi256ELb1ELb1ELb0ELb0ELb1ELb1EEEEEEEEEvNT_6ParamsE,(.L_x_28 - _ZN7cutlass13device_kernelIN5flash19enable_sm80_to_sm89INS1_16FlashAttnFwdSm80INS1_25CollectiveMainloopFwdSm80ILi8ELi2ELb0EN4cute5tupleIJNS5_1CILi128EEENS7_ILi64EEENS7_ILi192EEEEEELi192ENS_6half_tEfNS_4arch4Sm80ELb0ELb0ELb1ELb1ELb1ELb0ELb1ELb1EEENS1_21CollectiveEpilogueFwdINS6_IJS8_SA_S9_EEENS6_IJNS7_ILi1EEESI_SI_EEESC_SE_Li256ELb1ELb1ELb1ELb0EEENS1_36VarlenDynamicPersistentTileSchedulerILi128ELi64ELi256ELi256ELb1ELb1ELb0ELb0ELb1ELb1EEEEEEEEEvNT_6ParamsE)
        .other          _ZN7cutlass13device_kernelIN5flash19enable_sm80_to_sm89INS1_16FlashAttnFwdSm80INS1_25CollectiveMainloopFwdSm80ILi8ELi2ELb0EN4cute5tupleIJNS5_1CILi128EEENS7_ILi64EEENS7_ILi192EEEEEELi192ENS_6half_tEfNS_4arch4Sm80ELb0ELb0ELb1ELb1ELb1ELb0ELb1ELb1EEENS1_21CollectiveEpilogueFwdINS6_IJS8_SA_S9_EEENS6_IJNS7_ILi1EEESI_SI_EEESC_SE_Li256ELb1ELb1ELb1ELb0EEENS1_36VarlenDynamicPersistentTileSchedulerILi128ELi64ELi256ELi256ELb1ELb1ELb0ELb0ELb1ELb1EEEEEEEEEvNT_6ParamsE,@"STO_CUDA_ENTRY STV_DEFAULT"
_ZN7cutlass13device_kernelIN5flash19enable_sm80_to_sm89INS1_16FlashAttnFwdSm80INS1_25CollectiveMainloopFwdSm80ILi8ELi2ELb0EN4cute5tupleIJNS5_1CILi128EEENS7_ILi64EEENS7_ILi192EEEEEELi192ENS_6half_tEfNS_4arch4Sm80ELb0ELb0ELb1ELb1ELb1ELb0ELb1ELb1EEENS1_21CollectiveEpilogueFwdINS6_IJS8_SA_S9_EEENS6_IJNS7_ILi1EEESI_SI_EEESC_SE_Li256ELb1ELb1ELb1ELb0EEENS1_36VarlenDynamicPersistentTileSchedulerILi128ELi64ELi256ELi256ELb1ELb1ELb0ELb0ELb1ELb1EEEEEEEEEvNT_6ParamsE:
[----:B------:R-:W-:Y:S01]  /*0000*/  LDC R1, c[0x0][0x28] ;  /* 0x00000a00ff017b82 */ /* 0x000fe20000000800 */
[----:B------:R-:W-:Y:S05]  /*0010*/  EXIT ;  /* 0x000000000000794d */ /* 0x000fea0003800000 */
.L_x_10:
        /* <DEDUP_REMOVED lines=14> */
.L_x_28:


//--------------------- .text._ZN7cutlass13device_kernelIN5flash19enable_sm80_to_sm89INS1_16FlashAttnFwdSm80INS1_25CollectiveMainloopFwdSm80ILi8ELi2ELb0EN4cute5tupleIJNS5_1CILi128EEENS7_ILi64EEENS7_ILi192EEEEEELi192ENS_6half_tEfNS_4arch4Sm80ELb0ELb0ELb1ELb1ELb1ELb1ELb1ELb1EEENS1_21CollectiveEpilogueFwdINS6_IJS8_SA_S9_EEENS6_IJNS7_ILi1EEESI_SI_EEESC_SE_Li256ELb1ELb1ELb1ELb0EEENS1_36VarlenDynamicPersistentTileSchedulerILi128ELi64ELi256ELi256ELb1ELb1ELb0ELb0ELb1ELb1EEEEEEEEEvNT_6ParamsE --------------------------
	.section	.text._ZN7cutlass13device_kernelIN5flash19enable_sm80_to_sm89INS1_16FlashAttnFwdSm80INS1_25CollectiveMainloopFwdSm80ILi8ELi2ELb0EN4cute5tupleIJNS5_1CILi128EEENS7_ILi64EEENS7_ILi192EEEEEELi192ENS_6half_tEfNS_4arch4Sm80ELb0ELb0ELb1ELb1ELb1ELb1ELb1ELb1EEENS1_21CollectiveEpilogueFwdINS6_IJS8_SA_S9_EEENS6_IJNS7_ILi1EEESI_SI_EEESC_SE_Li256ELb1ELb1ELb1ELb0EEENS1_36VarlenDynamicPersistentTileSchedulerILi128ELi64ELi256ELi256ELb1ELb1ELb0ELb0ELb1ELb1EEEEEEEEEvNT_6ParamsE,"ax",@progbits
	.align	128
.text._ZN7cutlass13device_kernelIN5flash19enable_sm80_to_sm89INS1_16FlashAttnFwdSm80INS1_25CollectiveMainloopFwdSm80ILi8ELi2ELb0EN4cute5tupleIJNS5_1CILi128EEENS7_ILi64EEENS7_ILi192EEEEEELi192ENS_6half_tEfNS_4arch4Sm80ELb0ELb0ELb1ELb1ELb1ELb1ELb1ELb1EEENS1_21CollectiveEpilogueFwdINS6_IJS8_SA_S9_EEENS6_IJNS7_ILi1EEESI_SI_EEESC_SE_Li256ELb1ELb1ELb1ELb0EEENS1_36VarlenDynamicPersistentTileSchedulerILi128ELi64ELi256ELi256ELb1ELb1ELb0ELb0ELb1ELb1EEEEEEEEEvNT_6ParamsE:
        .type           _ZN7cutlass13device_kernelIN5flash19enable_sm80_to_sm89INS1_16FlashAttnFwdSm80INS1_25CollectiveMainloopFwdSm80ILi8ELi2ELb0EN4cute5tupleIJNS5_1CILi128EEENS7_ILi64EEENS7_ILi192EEEEEELi192ENS_6half_tEfNS_4arch4Sm80ELb0ELb0ELb1ELb1ELb1ELb1ELb1ELb1EEENS1_21CollectiveEpilogueFwdINS6_IJS8_SA_S9_EEENS6_IJNS7_ILi1EEESI_SI_EEESC_SE_Li256ELb1ELb1ELb1ELb0EEENS1_36VarlenDynamicPersistentTileSchedulerILi128ELi64ELi256ELi256ELb1ELb1ELb0ELb0ELb1ELb1EEEEEEEEEvNT_6ParamsE,@function
        .size           _ZN7cutlass13device_kernelIN5flash19enable_sm80_to_sm89INS1_16FlashAttnFwdSm80INS1_25CollectiveMainloopFwdSm80ILi8ELi2ELb0EN4cute5tupleIJNS5_1CILi128EEENS7_ILi64EEENS7_ILi192EEEEEELi192ENS_6half_tEfNS_4arch4Sm80ELb0ELb0ELb1ELb1ELb1ELb1ELb1ELb1EEENS1_21CollectiveEpilogueFwdINS6_IJS8_SA_S9_EEENS6_IJNS7_ILi1EEESI_SI_EEESC_SE_Li256ELb1ELb1ELb1ELb0EEENS1_36VarlenDynamicPersistentTileSchedulerILi128ELi64ELi256ELi256ELb1ELb1ELb0ELb0ELb1ELb1EEEEEEEEEvNT_6ParamsE,(.L_x_29 - _ZN7cutlass13device_kernelIN5flash19enable_sm80_to_sm89INS1_16FlashAttnFwdSm80INS1_25CollectiveMainloopFwdSm80ILi8ELi2ELb0EN4cute5tupleIJNS5_1CILi128EEENS7_ILi64EEENS7_ILi192EEEEEELi192ENS_6half_tEfNS_4arch4Sm80ELb0ELb0ELb1ELb1ELb1ELb1ELb1ELb1EEENS1_21CollectiveEpilogueFwdINS6_IJS8_SA_S9_EEENS6_IJNS7_ILi1EEESI_SI_EEESC_SE_Li256ELb1ELb1ELb1ELb0EEENS1_36VarlenDynamicPersistentTileSchedulerILi128ELi64ELi256ELi256ELb1ELb1ELb0ELb0ELb1ELb1EEEEEEEEEvNT_6ParamsE)
        .other          _ZN7cutlass13device_kernelIN5flash19enable_sm80_to_sm89INS1_16FlashAttnFwdSm80INS1_25CollectiveMainloopFwdSm80ILi8ELi2ELb0EN4cute5tupleIJNS5_1CILi128EEENS7_ILi64EEENS7_ILi192EEEEEELi192ENS_6half_tEfNS_4arch4Sm80ELb0ELb0ELb1ELb1ELb1ELb1ELb1ELb1EEENS1_21CollectiveEpilogueFwdINS6_IJS8_SA_S9_EEENS6_IJNS7_ILi1EEESI_SI_EEESC_SE_Li256ELb1ELb1ELb1ELb0EEENS1_36VarlenDynamicPersistentTileSchedulerILi128ELi64ELi256ELi256ELb1ELb1ELb0ELb0ELb1ELb1EEEEEEEEEvNT_6ParamsE,@"STO_CUDA_ENTRY STV_DEFAULT"
_ZN7cutlass13device_kernelIN5flash19enable_sm80_to_sm89INS1_16FlashAttnFwdSm80INS1_25CollectiveMainloopFwdSm80ILi8ELi2ELb0EN4cute5tupleIJNS5_1CILi128EEENS7_ILi64EEENS7_ILi192EEEEEELi192ENS_6half_tEfNS_4arch4Sm80ELb0ELb0ELb1ELb1ELb1ELb1ELb1ELb1EEENS1_21CollectiveEpilogueFwdINS6_IJS8_SA_S9_EEENS6_IJNS7_ILi1EEESI_SI_EEESC_SE_Li256ELb1ELb1ELb1ELb0EEENS1_36VarlenDynamicPersistentTileSchedulerILi128ELi64ELi256ELi256ELb1ELb1ELb0ELb0ELb1ELb1EEEEEEEEEvNT_6ParamsE:
[----:B------:R-:W-:Y:S01]  /*0000*/  LDC R1, c[0x0][0x28] ;  /* 0x00000a00ff017b82 */ /* 0x000fe20000000800 */
[----:B------:R-:W-:Y:S05]  /*0010*/  EXIT ;  /* 0x000000000000794d */ /* 0x000fea0003800000 */
.L_x_11:
        /* <DEDUP_REMOVED lines=14> */
.L_x_29:


//--------------------- .text._ZN7cutlass13device_kernelIN5flash19enable_sm80_to_sm89INS1_16FlashAttnFwdSm80INS1_25CollectiveMainloopFwdSm80ILi8ELi2ELb0EN4cute5tupleIJNS5_1CILi128EEENS7_ILi64EEENS7_ILi192EEEEEELi192ENS_6half_tEfNS_4arch4Sm80ELb0ELb1ELb1ELb0ELb1ELb0ELb1ELb1EEENS1_21CollectiveEpilogueFwdINS6_IJS8_SA_S9_EEENS6_IJNS7_ILi1EEESI_SI_EEESC_SE_Li256ELb0ELb1ELb1ELb0EEENS1_19SingleTileSchedulerILb0ELb1ELb1ELi128EEEEEEEEEvNT_6ParamsE --------------------------
	.section	.text._ZN7cutlass13device_kernelIN5flash19enable_sm80_to_sm89INS1_16FlashAttnFwdSm80INS1_25CollectiveMainloopFwdSm80ILi8ELi2ELb0EN4cute5tupleIJNS5_1CILi128EEENS7_ILi64EEENS7_ILi192EEEEEELi192ENS_6half_tEfNS_4arch4Sm80ELb0ELb1ELb1ELb0ELb1ELb0ELb1ELb1EEENS1_21CollectiveEpilogueFwdINS6_IJS8_SA_S9_EEENS6_IJNS7_ILi1EEESI_SI_EEESC_SE_Li256ELb0ELb1ELb1ELb0EEENS1_19SingleTileSchedulerILb0ELb1ELb1ELi128EEEEEEEEEvNT_6ParamsE,"ax",@progbits
	.align	128
.text._ZN7cutlass13device_kernelIN5flash19enable_sm80_to_sm89INS1_16FlashAttnFwdSm80INS1_25CollectiveMainloopFwdSm80ILi8ELi2ELb0EN4cute5tupleIJNS5_1CILi128EEENS7_ILi64EEENS7_ILi192EEEEEELi192ENS_6half_tEfNS_4arch4Sm80ELb0ELb1ELb1ELb0ELb1ELb0ELb1ELb1EEENS1_21CollectiveEpilogueFwdINS6_IJS8_SA_S9_EEENS6_IJNS7_ILi1EEESI_SI_EEESC_SE_Li256ELb0ELb1ELb1ELb0EEENS1_19SingleTileSchedulerILb0ELb1ELb1ELi128EEEEEEEEEvNT_6ParamsE:
        .type           _ZN7cutlass13device_kernelIN5flash19enable_sm80_to_sm89INS1_16FlashAttnFwdSm80INS1_25CollectiveMainloopFwdSm80ILi8ELi2ELb0EN4cute5tupleIJNS5_1CILi128EEENS7_ILi64EEENS7_ILi192EEEEEELi192ENS_6half_tEfNS_4arch4Sm80ELb0ELb1ELb1ELb0ELb1ELb0ELb1ELb1EEENS1_21CollectiveEpilogueFwdINS6_IJS8_SA_S9_EEENS6_IJNS7_ILi1EEESI_SI_EEESC_SE_Li256ELb0ELb1ELb1ELb0EEENS1_19SingleTileSchedulerILb0ELb1ELb1ELi128EEEEEEEEEvNT_6ParamsE,@function
        .size           _ZN7cutlass13device_kernelIN5flash19enable_sm80_to_sm89INS1_16FlashAttnFwdSm80INS1_25CollectiveMainloopFwdSm80ILi8ELi2ELb0EN4cute5tupleIJNS5_1CILi128EEENS7_ILi64EEENS7_ILi192EEEEEELi192ENS_6half_tEfNS_4arch4Sm80ELb0ELb1ELb1ELb0ELb1ELb0ELb1ELb1EEENS1_21CollectiveEpilogueFwdINS6_IJS8_SA_S9_EEENS6_IJNS7_ILi1EEESI_SI_EEESC_SE_Li256ELb0ELb1ELb1ELb0EEENS1_19SingleTileSchedulerILb0ELb1ELb1ELi128EEEEEEEEEvNT_6ParamsE,(.L_x_30 - _ZN7cutlass13device_kernelIN5flash19enable_sm80_to_sm89INS1_16FlashAttnFwdSm80INS1_25CollectiveMainloopFwdSm80ILi8ELi2ELb0EN4cute5tupleIJNS5_1CILi128EEENS7_ILi64EEENS7_ILi192EEEEEELi192ENS_6half_tEfNS_4arch4Sm80ELb0ELb1ELb1ELb0ELb1ELb0ELb1ELb1EEENS1_21CollectiveEpilogueFwdINS6_IJS8_SA_S9_EEENS6_IJNS7_ILi1EEESI_SI_EEESC_SE_Li256ELb0ELb1ELb1ELb0EEENS1_19SingleTileSchedulerILb0ELb1ELb1ELi128EEEEEEEEEvNT_6ParamsE)
        .other          _ZN7cutlass13device_kernelIN5flash19enable_sm80_to_sm89INS1_16FlashAttnFwdSm80INS1_25CollectiveMainloopFwdSm80ILi8ELi2ELb0EN4cute5tupleIJNS5_1CILi128EEENS7_ILi64EEENS7_ILi192EEEEEELi192ENS_6half_tEfNS_4arch4Sm80ELb0ELb1ELb1ELb0ELb1ELb0ELb1ELb1EEENS1_21CollectiveEpilogueFwdINS6_IJS8_SA_S9_EEENS6_IJNS7_ILi1EEESI_SI_EEESC_SE_Li256ELb0ELb1ELb1ELb0EEENS1_19SingleTileSchedulerILb0ELb1ELb1ELi128EEEEEEEEEvNT_6ParamsE,@"STO_CUDA_ENTRY STV_DEFAULT"
_ZN7cutlass13device_kernelIN5flash19enable_sm80_to_sm89INS1_16FlashAttnFwdSm80INS1_25CollectiveMainloopFwdSm80ILi8ELi2ELb0EN4cute5tupleIJNS5_1CILi128EEENS7_ILi64EEENS7_ILi192EEEEEELi192ENS_6half_tEfNS_4arch4Sm80ELb0ELb1ELb1ELb0ELb1ELb0ELb1ELb1EEENS1_21CollectiveEpilogueFwdINS6_IJS8_SA_S9_EEENS6_IJNS7_ILi1EEESI_SI_EEESC_SE_Li256ELb0ELb1ELb1ELb0EEENS1_19SingleTileSchedulerILb0ELb1ELb1ELi128EEEEEEEEEvNT_6ParamsE:
[----:B------:R-:W-:Y:S01]  /*0000*/  LDC R1, c[0x0][0x28] ;  /* 0x00000a00ff017b82 */ /* 0x000fe20000000800 */
[----:B------:R-:W-:Y:S05]  /*0010*/  EXIT ;  /* 0x000000000000794d */ /* 0x000fea0003800000 */
.L_x_12:
        /* <DEDUP_REMOVED lines=14> */
.L_x_30:


//--------------------- .text._ZN7cutlass13device_kernelIN5flash19enable_sm80_to_sm89INS1_16FlashAttnFwdSm80INS1_25CollectiveMainloopFwdSm80ILi8ELi2ELb0EN4cute5tupleIJNS5_1CILi128EEENS7_ILi64EEENS7_ILi192EEEEEELi192ENS_6half_tEfNS_4arch4Sm80ELb0ELb1ELb1ELb1ELb1ELb0ELb1ELb1EEENS1_21CollectiveEpilogueFwdINS6_IJS8_SA_S9_EEENS6_IJNS7_ILi1EEESI_SI_EEESC_SE_Li256ELb1ELb1ELb1ELb0EEENS1_36VarlenDynamicPersistentTileSchedulerILi128ELi64ELi256ELi256ELb1ELb1ELb0ELb1ELb0ELb1EEEEEEEEEvNT_6ParamsE --------------------------
	.section	.text._ZN7cutlass13device_kernelIN5flash19enable_sm80_to_sm89INS1_16FlashAttnFwdSm80INS1_25CollectiveMainloopFwdSm80ILi8ELi2ELb0EN4cute5tupleIJNS5_1CILi128EEENS7_ILi64EEENS7_ILi192EEEEEELi192ENS_6half_tEfNS_4arch4Sm80ELb0ELb1ELb1ELb1ELb1ELb0ELb1ELb1EEENS1_21CollectiveEpilogueFwdINS6_IJS8_SA_S9_EEENS6_IJNS7_ILi1EEESI_SI_EEESC_SE_Li256ELb1ELb1ELb1ELb0EEENS1_36VarlenDynamicPersistentTileSchedulerILi128ELi64ELi256ELi256ELb1ELb1ELb0ELb1ELb0ELb1EEEEEEEEEvNT_6ParamsE,"ax",@progbits
	.align	128
.text._ZN7cutlass13device_kernelIN5flash19enable_sm80_to_sm89INS1_16FlashAttnFwdSm80INS1_25CollectiveMainloopFwdSm80ILi8ELi2ELb0EN4cute5tupleIJNS5_1CILi128EEENS7_ILi64EEENS7_ILi192EEEEEELi192ENS_6half_tEfNS_4arch4Sm80ELb0ELb1ELb1ELb1ELb1ELb0ELb1ELb1EEENS1_21CollectiveEpilogueFwdINS6_IJS8_SA_S9_EEENS6_IJNS7_ILi1EEESI_SI_EEESC_SE_Li256ELb1ELb1ELb1ELb0EEENS1_36VarlenDynamicPersistentTileSchedulerILi128ELi64ELi256ELi256ELb1ELb1ELb0ELb1ELb0ELb1EEEEEEEEEvNT_6ParamsE:
        .type           _ZN7cutlass13device_kernelIN5flash19enable_sm80_to_sm89INS1_16FlashAttnFwdSm80INS1_25CollectiveMainloopFwdSm80ILi8ELi2ELb0EN4cute5tupleIJNS5_1CILi128EEENS7_ILi64EEENS7_ILi192EEEEEELi192ENS_6half_tEfNS_4arch4Sm80ELb0ELb1ELb1ELb1ELb1ELb0ELb1ELb1EEENS1_21CollectiveEpilogueFwdINS6_IJS8_SA_S9_EEENS6_IJNS7_ILi1EEESI_SI_EEESC_SE_Li256ELb1ELb1ELb1ELb0EEENS1_36VarlenDynamicPersistentTileSchedulerILi128ELi64ELi256ELi256ELb1ELb1ELb0ELb1ELb0ELb1EEEEEEEEEvNT_6ParamsE,@function
        .size           _ZN7cutlass13device_kernelIN5flash19enable_sm80_to_sm89INS1_16FlashAttnFwdSm80INS1_25CollectiveMainloopFwdSm80ILi8ELi2ELb0EN4cute5tupleIJNS5_1CILi128EEENS7_ILi64EEENS7_ILi192EEEEEELi192ENS_6half_tEfNS_4arch4Sm80ELb0ELb1ELb1ELb1ELb1ELb0ELb1ELb1EEENS1_21CollectiveEpilogueFwdINS6_IJS8_SA_S9_EEENS6_IJNS7_ILi1EEESI_SI_EEESC_SE_Li256ELb1ELb1ELb1ELb0EEENS1_36VarlenDynamicPersistentTileSchedulerILi128ELi64ELi256ELi256ELb1ELb1ELb0ELb1ELb0ELb1EEEEEEEEEvNT_6ParamsE,(.L_x_31 - _ZN7cutlass13device_kernelIN5flash19enable_sm80_to_sm89INS1_16FlashAttnFwdSm80INS1_25CollectiveMainloopFwdSm80ILi8ELi2ELb0EN4cute5tupleIJNS5_1CILi128EEENS7_ILi64EEENS7_ILi192EEEEEELi192ENS_6half_tEfNS_4arch4Sm80ELb0ELb1ELb1ELb1ELb1ELb0ELb1ELb1EEENS1_21CollectiveEpilogueFwdINS6_IJS8_SA_S9_EEENS6_IJNS7_ILi1EEESI_SI_EEESC_SE_Li256ELb1ELb1ELb1ELb0EEENS1_36VarlenDynamicPersistentTileSchedulerILi128ELi64ELi256ELi256ELb1ELb1ELb0ELb1ELb0ELb1EEEEEEEEEvNT_6ParamsE)
        .other          _ZN7cutlass13device_kernelIN5flash19enable_sm80_to_sm89INS1_16FlashAttnFwdSm80INS1_25CollectiveMainloopFwdSm80ILi8ELi2ELb0EN4cute5tupleIJNS5_1CILi128EEENS7_ILi64EEENS7_ILi192EEEEEELi192ENS_6half_tEfNS_4arch4Sm80ELb0ELb1ELb1ELb1ELb1ELb0ELb1ELb1EEENS1_21CollectiveEpilogueFwdINS6_IJS8_SA_S9_EEENS6_IJNS7_ILi1EEESI_SI_EEESC_SE_Li256ELb1ELb1ELb1ELb0EEENS1_36VarlenDynamicPersistentTileSchedulerILi128ELi64ELi256ELi256ELb1ELb1ELb0ELb1ELb0ELb1EEEEEEEEEvNT_6ParamsE,@"STO_CUDA_ENTRY STV_DEFAULT"
_ZN7cutlass13device_kernelIN5flash19enable_sm80_to_sm89INS1_16FlashAttnFwdSm80INS1_25CollectiveMainloopFwdSm80ILi8ELi2ELb0EN4cute5tupleIJNS5_1CILi128EEENS7_ILi64EEENS7_ILi192EEEEEELi192ENS_6half_tEfNS_4arch4Sm80ELb0ELb1ELb1ELb1ELb1ELb0ELb1ELb1EEENS1_21CollectiveEpilogueFwdINS6_IJS8_SA_S9_EEENS6_IJNS7_ILi1EEESI_SI_EEESC_SE_Li256ELb1ELb1ELb1ELb0EEENS1_36VarlenDynamicPersistentTileSchedulerILi128ELi64ELi256ELi256ELb1ELb1ELb0ELb1ELb0ELb1EEEEEEEEEvNT_6ParamsE:
[----:B------:R-:W-:Y:S01]  /*0000*/  LDC R1, c[0x0][0x28] ;  /* 0x00000a00ff017b82 */ /* 0x000fe20000000800 */
[----:B------:R-:W-:Y:S05]  /*0010*/  EXIT ;  /* 0x000000000000794d */ /* 0x000fea0003800000 */
.L_x_13:
        /* <DEDUP_REMOVED lines=14> */
.L_x_31:


//--------------------- .text._ZN7cutlass13device_kernelIN5flash19enable_sm80_to_sm89INS1_16FlashAttnFwdSm80INS1_25CollectiveMainloopFwdSm80ILi8ELi2ELb0EN4cute5tupleIJNS5_1CILi128EEENS7_ILi64EEENS7_ILi192EEEEEELi192ENS_6half_tEfNS_4arch4Sm80ELb0ELb1ELb1ELb1ELb1ELb1ELb1ELb1EEENS1_21CollectiveEpilogueFwdINS6_IJS8_SA_S9_EEENS6_IJNS7_ILi1EEESI_SI_EEESC_SE_Li256ELb1ELb1ELb1ELb0EEENS1_36VarlenDynamicPersistentTileSchedulerILi128ELi64ELi256ELi256ELb1ELb1ELb0ELb1ELb0ELb1EEEEEEEEEvNT_6ParamsE --------------------------
	.section	.text._ZN7cutlass13device_kernelIN5flash19enable_sm80_to_sm89INS1_16FlashAttnFwdSm80INS1_25CollectiveMainloopFwdSm80ILi8ELi2ELb0EN4cute5tupleIJNS5_1CILi128EEENS7_ILi64EEENS7_ILi192EEEEEELi192ENS_6half_tEfNS_4arch4Sm80ELb0ELb1ELb1ELb1ELb1ELb1ELb1ELb1EEENS1_21CollectiveEpilogueFwdINS6_IJS8_SA_S9_EEENS6_IJNS7_ILi1EEESI_SI_EEESC_SE_Li256ELb1ELb1ELb1ELb0EEENS1_36VarlenDynamicPersistentTileSchedulerILi128ELi64ELi256ELi256ELb1ELb1ELb0ELb1ELb0ELb1EEEEEEEEEvNT_6ParamsE,"ax",@progbits
	.align	128
.text._ZN7cutlass13device_kernelIN5flash19enable_sm80_to_sm89INS1_16FlashAttnFwdSm80INS1_25CollectiveMainloopFwdSm80ILi8ELi2ELb0EN4cute5tupleIJNS5_1CILi128EEENS7_ILi64EEENS7_ILi192EEEEEELi192ENS_6half_tEfNS_4arch4Sm80ELb0ELb1ELb1ELb1ELb1ELb1ELb1ELb1EEENS1_21CollectiveEpilogueFwdINS6_IJS8_SA_S9_EEENS6_IJNS7_ILi1EEESI_SI_EEESC_SE_Li256ELb1ELb1ELb1ELb0EEENS1_36VarlenDynamicPersistentTileSchedulerILi128ELi64ELi256ELi256ELb1ELb1ELb0ELb1ELb0ELb1EEEEEEEEEvNT_6ParamsE:
        .type           _ZN7cutlass13device_kernelIN5flash19enable_sm80_to_sm89INS1_16FlashAttnFwdSm80INS1_25CollectiveMainloopFwdSm80ILi8ELi2ELb0EN4cute5tupleIJNS5_1CILi128EEENS7_ILi64EEENS7_ILi192EEEEEELi192ENS_6half_tEfNS_4arch4Sm80ELb0ELb1ELb1ELb1ELb1ELb1ELb1ELb1EEENS1_21CollectiveEpilogueFwdINS6_IJS8_SA_S9_EEENS6_IJNS7_ILi1EEESI_SI_EEESC_SE_Li256ELb1ELb1ELb1ELb0EEENS1_36VarlenDynamicPersistentTileSchedulerILi128ELi64ELi256ELi256ELb1ELb1ELb0ELb1ELb0ELb1EEEEEEEEEvNT_6ParamsE,@function
        .size           _ZN7cutlass13device_kernelIN5flash19enable_sm80_to_sm89INS1_16FlashAttnFwdSm80INS1_25CollectiveMainloopFwdSm80ILi8ELi2ELb0EN4cute5tupleIJNS5_1CILi128EEENS7_ILi64EEENS7_ILi192EEEEEELi192ENS_6half_tEfNS_4arch4Sm80ELb0ELb1ELb1ELb1ELb1ELb1ELb1ELb1EEENS1_21CollectiveEpilogueFwdINS6_IJS8_SA_S9_EEENS6_IJNS7_ILi1EEESI_SI_EEESC_SE_Li256ELb1ELb1ELb1ELb0EEENS1_36VarlenDynamicPersistentTileSchedulerILi128ELi64ELi256ELi256ELb1ELb1ELb0ELb1ELb0ELb1EEEEEEEEEvNT_6ParamsE,(.L_x_32 - _ZN7cutlass13device_kernelIN5flash19enable_sm80_to_sm89INS1_16FlashAttnFwdSm80INS1_25CollectiveMainloopFwdSm80ILi8ELi2ELb0EN4cute5tupleIJNS5_1CILi128EEENS7_ILi64EEENS7_ILi192EEEEEELi192ENS_6half_tEfNS_4arch4Sm80ELb0ELb1ELb1ELb1ELb1ELb1ELb1ELb1EEENS1_21CollectiveEpilogueFwdINS6_IJS8_SA_S9_EEENS6_IJNS7_ILi1EEESI_SI_EEESC_SE_Li256ELb1ELb1ELb1ELb0EEENS1_36VarlenDynamicPersistentTileSchedulerILi128ELi64ELi256ELi256ELb1ELb1ELb0ELb1ELb0ELb1EEEEEEEEEvNT_6ParamsE)
        .other          _ZN7cutlass13device_kernelIN5flash19enable_sm80_to_sm89INS1_16FlashAttnFwdSm80INS1_25CollectiveMainloopFwdSm80ILi8ELi2ELb0EN4cute5tupleIJNS5_1CILi128EEENS7_ILi64EEENS7_ILi192EEEEEELi192ENS_6half_tEfNS_4arch4Sm80ELb0ELb1ELb1ELb1ELb1ELb1ELb1ELb1EEENS1_21CollectiveEpilogueFwdINS6_IJS8_SA_S9_EEENS6_IJNS7_ILi1EEESI_SI_EEESC_SE_Li256ELb1ELb1ELb1ELb0EEENS1_36VarlenDynamicPersistentTileSchedulerILi128ELi64ELi256ELi256ELb1ELb1ELb0ELb1ELb0ELb1EEEEEEEEEvNT_6ParamsE,@"STO_CUDA_ENTRY STV_DEFAULT"
_ZN7cutlass13device_kernelIN5flash19enable_sm80_to_sm89INS1_16FlashAttnFwdSm80INS1_25CollectiveMainloopFwdSm80ILi8ELi2ELb0EN4cute5tupleIJNS5_1CILi128EEENS7_ILi64EEENS7_ILi192EEEEEELi192ENS_6half_tEfNS_4arch4Sm80ELb0ELb1ELb1ELb1ELb1ELb1ELb1ELb1EEENS1_21CollectiveEpilogueFwdINS6_IJS8_SA_S9_EEENS6_IJNS7_ILi1EEESI_SI_EEESC_SE_Li256ELb1ELb1ELb1ELb0EEENS1_36VarlenDynamicPersistentTileSchedulerILi128ELi64ELi256ELi256ELb1ELb1ELb0ELb1ELb0ELb1EEEEEEEEEvNT_6ParamsE:
[----:B------:R-:W-:Y:S01]  /*0000*/  LDC R1, c[0x0][0x28] ;  /* 0x00000a00ff017b82 */ /* 0x000fe20000000800 */
[----:B------:R-:W-:Y:S05]  /*0010*/  EXIT ;  /* 0x000000000000794d */ /* 0x000fea0003800000 */
.L_x_14:
        /* <DEDUP_REMOVED lines=14> */
.L_x_32:


//--------------------- .text._ZN7cutlass13device_kernelIN5flash19enable_sm80_to_sm89INS1_16FlashAttnFwdSm80INS1_25CollectiveMainloopFwdSm80ILi8ELi2ELb0EN4cute5tupleIJNS5_1CILi128EEENS7_ILi64EEENS7_ILi192EEEEEELi192ENS_6half_tEfNS_4arch4Sm80ELb1ELb0ELb1ELb0ELb1ELb0ELb1ELb1EEENS1_21CollectiveEpilogueFwdINS6_IJS8_SA_S9_EEENS6_IJNS7_ILi1EEESI_SI_EEESC_SE_Li256ELb0ELb1ELb1ELb0EEENS1_30DynamicPersistentTileSchedulerILi256ELi256ELb1ELb1ELb0EEEEEEEEEvNT_6ParamsE --------------------------
	.section	.text._ZN7cutlass13device_kernelIN5flash19enable_sm80_to_sm89INS1_16FlashAttnFwdSm80INS1_25CollectiveMainloopFwdSm80ILi8ELi2ELb0EN4cute5tupleIJNS5_1CILi128EEENS7_ILi64EEENS7_ILi192EEEEEELi192ENS_6half_tEfNS_4arch4Sm80ELb1ELb0ELb1ELb0ELb1ELb0ELb1ELb1EEENS1_21CollectiveEpilogueFwdINS6_IJS8_SA_S9_EEENS6_IJNS7_ILi1EEESI_SI_EEESC_SE_Li256ELb0ELb1ELb1ELb0EEENS1_30DynamicPersistentTileSchedulerILi256ELi256ELb1ELb1ELb0EEEEEEEEEvNT_6ParamsE,"ax",@progbits
	.align	128
.text._ZN7cutlass13device_kernelIN5flash19enable_sm80_to_sm89INS1_16FlashAttnFwdSm80INS1_25CollectiveMainloopFwdSm80ILi8ELi2ELb0EN4cute5tupleIJNS5_1CILi128EEENS7_ILi64EEENS7_ILi192EEEEEELi192ENS_6half_tEfNS_4arch4Sm80ELb1ELb0ELb1ELb0ELb1ELb0ELb1ELb1EEENS1_21CollectiveEpilogueFwdINS6_IJS8_SA_S9_EEENS6_IJNS7_ILi1EEESI_SI_EEESC_SE_Li256ELb0ELb1ELb1ELb0EEENS1_30DynamicPersistentTileSchedulerILi256ELi256ELb1ELb1ELb0EEEEEEEEEvNT_6ParamsE:
        .type           _ZN7cutlass13device_kernelIN5flash19enable_sm80_to_sm89INS1_16FlashAttnFwdSm80INS1_25CollectiveMainloopFwdSm80ILi8ELi2ELb0EN4cute5tupleIJNS5_1CILi128EEENS7_ILi64EEENS7_ILi192EEEEEELi192ENS_6half_tEfNS_4arch4Sm80ELb1ELb0ELb1ELb0ELb1ELb0ELb1ELb1EEENS1_21CollectiveEpilogueFwdINS6_IJS8_SA_S9_EEENS6_IJNS7_ILi1EEESI_SI_EEESC_SE_Li256ELb0ELb1ELb1ELb0EEENS1_30DynamicPersistentTileSchedulerILi256ELi256ELb1ELb1ELb0EEEEEEEEEvNT_6ParamsE,@function
        .size           _ZN7cutlass13device_kernelIN5flash19enable_sm80_to_sm89INS1_16FlashAttnFwdSm80INS1_25CollectiveMainloopFwdSm80ILi8ELi2ELb0EN4cute5tupleIJNS5_1CILi128EEENS7_ILi64EEENS7_ILi192EEEEEELi192ENS_6half_tEfNS_4arch4Sm80ELb1ELb0ELb1ELb0ELb1ELb0ELb1ELb1EEENS1_21CollectiveEpilogueFwdINS6_IJS8_SA_S9_EEENS6_IJNS7_ILi1EEESI_SI_EEESC_SE_Li256ELb0ELb1ELb1ELb0EEENS1_30DynamicPersistentTileSchedulerILi256ELi256ELb1ELb1ELb0EEEEEEEEEvNT_6ParamsE,(.L_x_33 - _ZN7cutlass13device_kernelIN5flash19enable_sm80_to_sm89INS1_16FlashAttnFwdSm80INS1_25CollectiveMainloopFwdSm80ILi8ELi2ELb0EN4cute5tupleIJNS5_1CILi128EEENS7_ILi64EEENS7_ILi192EEEEEELi192ENS_6half_tEfNS_4arch4Sm80ELb1ELb0ELb1ELb0ELb1ELb0ELb1ELb1EEENS1_21CollectiveEpilogueFwdINS6_IJS8_SA_S9_EEENS6_IJNS7_ILi1EEESI_SI_EEESC_SE_Li256ELb0ELb1ELb1ELb0EEENS1_30DynamicPersistentTileSchedulerILi256ELi256ELb1ELb1ELb0EEEEEEEEEvNT_6ParamsE)
        .other          _ZN7cutlass13device_kernelIN5flash19enable_sm80_to_sm89INS1_16FlashAttnFwdSm80INS1_25CollectiveMainloopFwdSm80ILi8ELi2ELb0EN4cute5tupleIJNS5_1CILi128EEENS7_ILi64EEENS7_ILi192EEEEEELi192ENS_6half_tEfNS_4arch4Sm80ELb1ELb0ELb1ELb0ELb1ELb0ELb1ELb1EEENS1_21CollectiveEpilogueFwdINS6_IJS8_SA_S9_EEENS6_IJNS7_ILi1EEESI_SI_EEESC_SE_Li256ELb0ELb1ELb1ELb0EEENS1_30DynamicPersistentTileSchedulerILi256ELi256ELb1ELb1ELb0EEEEEEEEEvNT_6ParamsE,@"STO_CUDA_ENTRY STV_DEFAULT"
_ZN7cutlass13device_kernelIN5flash19enable_sm80_to_sm89INS1_16FlashAttnFwdSm80INS1_25CollectiveMainloopFwdSm80ILi8ELi2ELb0EN4cute5tupleIJNS5_1CILi128EEENS7_ILi64EEENS7_ILi192EEEEEELi192ENS_6half_tEfNS_4arch4Sm80ELb1ELb0ELb1ELb0ELb1ELb0ELb1ELb1EEENS1_21CollectiveEpilogueFwdINS6_IJS8_SA_S9_EEENS6_IJNS7_ILi1EEESI_SI_EEESC_SE_Li256ELb0ELb1ELb1ELb0EEENS1_30DynamicPersistentTileSchedulerILi256ELi256ELb1ELb1ELb0EEEEEEEEEvNT_6ParamsE:
[----:B------:R-:W-:Y:S01]  /*0000*/  LDC R1, c[0x0][0x28] ;  /* 0x00000a00ff017b82 */ /* 0x000fe20000000800 */
[----:B------:R-:W-:Y:S05]  /*0010*/  EXIT ;  /* 0x000000000000794d */ /* 0x000fea0003800000 */
.L_x_15:
        /* <DEDUP_REMOVED lines=14> */
.L_x_33:


//--------------------- .text._ZN7cutlass13device_kernelIN5flash19enable_sm80_to_sm89INS1_16FlashAttnFwdSm80INS1_25CollectiveMainloopFwdSm80ILi8ELi2ELb0EN4cute5tupleIJNS5_1CILi128EEENS7_ILi64EEENS7_ILi192EEEEEELi192ENS_6half_tEfNS_4arch4Sm80ELb1ELb0ELb1ELb1ELb1ELb0ELb1ELb1EEENS1_21CollectiveEpilogueFwdINS6_IJS8_SA_S9_EEENS6_IJNS7_ILi1EEESI_SI_EEESC_SE_Li256ELb1ELb1ELb1ELb0EEENS1_36VarlenDynamicPersistentTileSchedulerILi128ELi64ELi256ELi256ELb1ELb1ELb0ELb1ELb1ELb1EEEEEEEEEvNT_6ParamsE --------------------------
	.section	.text._ZN7cutlass13device_kernelIN5flash19enable_sm80_to_sm89INS1_16FlashAttnFwdSm80INS1_25CollectiveMainloopFwdSm80ILi8ELi2ELb0EN4cute5tupleIJNS5_1CILi128EEENS7_ILi64EEENS7_ILi192EEEEEELi192ENS_6half_tEfNS_4arch4Sm80ELb1ELb0ELb1ELb1ELb1ELb0ELb1ELb1EEENS1_21CollectiveEpilogueFwdINS6_IJS8_SA_S9_EEENS6_IJNS7_ILi1EEESI_SI_EEESC_SE_Li256ELb1ELb1ELb1ELb0EEENS1_36VarlenDynamicPersistentTileSchedulerILi128ELi64ELi256ELi256ELb1ELb1ELb0ELb1ELb1ELb1EEEEEEEEEvNT_6ParamsE,"ax",@progbits
	.align	128
.text._ZN7cutlass13device_kernelIN5flash19enable_sm80_to_sm89INS1_16FlashAttnFwdSm80INS1_25CollectiveMainloopFwdSm80ILi8ELi2ELb0EN4cute5tupleIJNS5_1CILi128EEENS7_ILi64EEENS7_ILi192EEEEEELi192ENS_6half_tEfNS_4arch4Sm80ELb1ELb0ELb1ELb1ELb1ELb0ELb1ELb1EEENS1_21CollectiveEpilogueFwdINS6_IJS8_SA_S9_EEENS6_IJNS7_ILi1EEESI_SI_EEESC_SE_Li256ELb1ELb1ELb1ELb0EEENS1_36VarlenDynamicPersistentTileSchedulerILi128ELi64ELi256ELi256ELb1ELb1ELb0ELb1ELb1ELb1EEEEEEEEEvNT_6ParamsE:
        .type           _ZN7cutlass13device_kernelIN5flash19enable_sm80_to_sm89INS1_16FlashAttnFwdSm80INS1_25CollectiveMainloopFwdSm80ILi8ELi2ELb0EN4cute5tupleIJNS5_1CILi128EEENS7_ILi64EEENS7_ILi192EEEEEELi192ENS_6half_tEfNS_4arch4Sm80ELb1ELb0ELb1ELb1ELb1ELb0ELb1ELb1EEENS1_21CollectiveEpilogueFwdINS6_IJS8_SA_S9_EEENS6_IJNS7_ILi1EEESI_SI_EEESC_SE_Li256ELb1ELb1ELb1ELb0EEENS1_36VarlenDynamicPersistentTileSchedulerILi128ELi64ELi256ELi256ELb1ELb1ELb0ELb1ELb1ELb1EEEEEEEEEvNT_6ParamsE,@function
        .size           _ZN7cutlass13device_kernelIN5flash19enable_sm80_to_sm89INS1_16FlashAttnFwdSm80INS1_25CollectiveMainloopFwdSm80ILi8ELi2ELb0EN4cute5tupleIJNS5_1CILi128EEENS7_ILi64EEENS7_ILi192EEEEEELi192ENS_6half_tEfNS_4arch4Sm80ELb1ELb0ELb1ELb1ELb1ELb0ELb1ELb1EEENS1_21CollectiveEpilogueFwdINS6_IJS8_SA_S9_EEENS6_IJNS7_ILi1EEESI_SI_EEESC_SE_Li256ELb1ELb1ELb1ELb0EEENS1_36VarlenDynamicPersistentTileSchedulerILi128ELi64ELi256ELi256ELb1ELb1ELb0ELb1ELb1ELb1EEEEEEEEEvNT_6ParamsE,(.L_x_34 - _ZN7cutlass13device_kernelIN5flash19enable_sm80_to_sm89INS1_16FlashAttnFwdSm80INS1_25CollectiveMainloopFwdSm80ILi8ELi2ELb0EN4cute5tupleIJNS5_1CILi128EEENS7_ILi64EEENS7_ILi192EEEEEELi192ENS_6half_tEfNS_4arch4Sm80ELb1ELb0ELb1ELb1ELb1ELb0ELb1ELb1EEENS1_21CollectiveEpilogueFwdINS6_IJS8_SA_S9_EEENS6_IJNS7_ILi1EEESI_SI_EEESC_SE_Li256ELb1ELb1ELb1ELb0EEENS1_36VarlenDynamicPersistentTileSchedulerILi128ELi64ELi256ELi256ELb1ELb1ELb0ELb1ELb1ELb1EEEEEEEEEvNT_6ParamsE)
        .other          _ZN7cutlass13device_kernelIN5flash19enable_sm80_to_sm89INS1_16FlashAttnFwdSm80INS1_25CollectiveMainloopFwdSm80ILi8ELi2ELb0EN4cute5tupleIJNS5_1CILi128EEENS7_ILi64EEENS7_ILi192EEEEEELi192ENS_6half_tEfNS_4arch4Sm80ELb1ELb0ELb1ELb1ELb1ELb0ELb1ELb1EEENS1_21CollectiveEpilogueFwdINS6_IJS8_SA_S9_EEENS6_IJNS7_ILi1EEESI_SI_EEESC_SE_Li256ELb1ELb1ELb1ELb0EEENS1_36VarlenDynamicPersistentTileSchedulerILi128ELi64ELi256ELi256ELb1ELb1ELb0ELb1ELb1ELb1EEEEEEEEEvNT_6ParamsE,@"STO_CUDA_ENTRY STV_DEFAULT"
_ZN7cutlass13device_kernelIN5flash19enable_sm80_to_sm89INS1_16FlashAttnFwdSm80INS1_25CollectiveMainloopFwdSm80ILi8ELi2ELb0EN4cute5tupleIJNS5_1CILi128EEENS7_ILi64EEENS7_ILi192EEEEEELi192ENS_6half_tEfNS_4arch4Sm80ELb1ELb0ELb1ELb1ELb1ELb0ELb1ELb1EEENS1_21CollectiveEpilogueFwdINS6_IJS8_SA_S9_EEENS6_IJNS7_ILi1EEESI_SI_EEESC_SE_Li256ELb1ELb1ELb1ELb0EEENS1_36VarlenDynamicPersistentTileSchedulerILi128ELi64ELi256ELi256ELb1ELb1ELb0ELb1ELb1ELb1EEEEEEEEEvNT_6ParamsE:
[----:B------:R-:W-:Y:S01]  /*0000*/  LDC R1, c[0x0][0x28] ;  /* 0x00000a00ff017b82 */ /* 0x000fe20000000800 */
[----:B------:R-:W-:Y:S05]  /*0010*/  EXIT ;  /* 0x000000000000794d */ /* 0x000fea0003800000 */
.L_x_16:
        /* <DEDUP_REMOVED lines=14> */
.L_x_34:


//--------------------- .text._ZN7cutlass13device_kernelIN5flash19enable_sm80_to_sm89INS1_16FlashAttnFwdSm80INS1_25CollectiveMainloopFwdSm80ILi8ELi2ELb0EN4cute5tupleIJNS5_1CILi128EEENS7_ILi64EEENS7_ILi192EEEEEELi192ENS_6half_tEfNS_4arch4Sm80ELb1ELb0ELb1ELb1ELb1ELb1ELb1ELb1EEENS1_21CollectiveEpilogueFwdINS6_IJS8_SA_S9_EEENS6_IJNS7_ILi1EEESI_SI_EEESC_SE_Li256ELb1ELb1ELb1ELb0EEENS1_36VarlenDynamicPersistentTileSchedulerILi128ELi64ELi256ELi256ELb1ELb1ELb0ELb1ELb1ELb1EEEEEEEEEvNT_6ParamsE --------------------------
	.section	.text._ZN7cutlass13device_kernelIN5flash19enable_sm80_to_sm89INS1_16FlashAttnFwdSm80INS1_25CollectiveMainloopFwdSm80ILi8ELi2ELb0EN4cute5tupleIJNS5_1CILi128EEENS7_ILi64EEENS7_ILi192EEEEEELi192ENS_6half_tEfNS_4arch4Sm80ELb1ELb0ELb1ELb1ELb1ELb1ELb1ELb1EEENS1_21CollectiveEpilogueFwdINS6_IJS8_SA_S9_EEENS6_IJNS7_ILi1EEESI_SI_EEESC_SE_Li256ELb1ELb1ELb1ELb0EEENS1_36VarlenDynamicPersistentTileSchedulerILi128ELi64ELi256ELi256ELb1ELb1ELb0ELb1ELb1ELb1EEEEEEEEEvNT_6ParamsE,"ax",@progbits
	.align	128
.text._ZN7cutlass13device_kernelIN5flash19enable_sm80_to_sm89INS1_16FlashAttnFwdSm80INS1_25CollectiveMainloopFwdSm80ILi8ELi2ELb0EN4cute5tupleIJNS5_1CILi128EEENS7_ILi64EEENS7_ILi192EEEEEELi192ENS_6half_tEfNS_4arch4Sm80ELb1ELb0ELb1ELb1ELb1ELb1ELb1ELb1EEENS1_21CollectiveEpilogueFwdINS6_IJS8_SA_S9_EEENS6_IJNS7_ILi1EEESI_SI_EEESC_SE_Li256ELb1ELb1ELb1ELb0EEENS1_36VarlenDynamicPersistentTileSchedulerILi128ELi64ELi256ELi256ELb1ELb1ELb0ELb1ELb1ELb1EEEEEEEEEvNT_6ParamsE:
        .type           _ZN7cutlass13device_kernelIN5flash19enable_sm80_to_sm89INS1_16FlashAttnFwdSm80INS1_25CollectiveMainloopFwdSm80ILi8ELi2ELb0EN4cute5tupleIJNS5_1CILi128EEENS7_ILi64EEENS7_ILi192EEEEEELi192ENS_6half_tEfNS_4arch4Sm80ELb1ELb0ELb1ELb1ELb1ELb1ELb1ELb1EEENS1_21CollectiveEpilogueFwdINS6_IJS8_SA_S9_EEENS6_IJNS7_ILi1EEESI_SI_EEESC_SE_Li256ELb1ELb1ELb1ELb0EEENS1_36VarlenDynamicPersistentTileSchedulerILi128ELi64ELi256ELi256ELb1ELb1ELb0ELb1ELb1ELb1EEEEEEEEEvNT_6ParamsE,@function
        .size           _ZN7cutlass13device_kernelIN5flash19enable_sm80_to_sm89INS1_16FlashAttnFwdSm80INS1_25CollectiveMainloopFwdSm80ILi8ELi2ELb0EN4cute5tupleIJNS5_1CILi128EEENS7_ILi64EEENS7_ILi192EEEEEELi192ENS_6half_tEfNS_4arch4Sm80ELb1ELb0ELb1ELb1ELb1ELb1ELb1ELb1EEENS1_21CollectiveEpilogueFwdINS6_IJS8_SA_S9_EEENS6_IJNS7_ILi1EEESI_SI_EEESC_SE_Li256ELb1ELb1ELb1ELb0EEENS1_36VarlenDynamicPersistentTileSchedulerILi128ELi64ELi256ELi256ELb1ELb1ELb0ELb1ELb1ELb1EEEEEEEEEvNT_6ParamsE,(.L_x_35 - _ZN7cutlass13device_kernelIN5flash19enable_sm80_to_sm89INS1_16FlashAttnFwdSm80INS1_25CollectiveMainloopFwdSm80ILi8ELi2ELb0EN4cute5tupleIJNS5_1CILi128EEENS7_ILi64EEENS7_ILi192EEEEEELi192ENS_6half_tEfNS_4arch4Sm80ELb1ELb0ELb1ELb1ELb1ELb1ELb1ELb1EEENS1_21CollectiveEpilogueFwdINS6_IJS8_SA_S9_EEENS6_IJNS7_ILi1EEESI_SI_EEESC_SE_Li256ELb1ELb1ELb1ELb0EEENS1_36VarlenDynamicPersistentTileSchedulerILi128ELi64ELi256ELi256ELb1ELb1ELb0ELb1ELb1ELb1EEEEEEEEEvNT_6ParamsE)
        .other          _ZN7cutlass13device_kernelIN5flash19enable_sm80_to_sm89INS1_16FlashAttnFwdSm80INS1_25CollectiveMainloopFwdSm80ILi8ELi2ELb0EN4cute5tupleIJNS5_1CILi128EEENS7_ILi64EEENS7_ILi192EEEEEELi192ENS_6half_tEfNS_4arch4Sm80ELb1ELb0ELb1ELb1ELb1ELb1ELb1ELb1EEENS1_21CollectiveEpilogueFwdINS6_IJS8_SA_S9_EEENS6_IJNS7_ILi1EEESI_SI_EEESC_SE_Li256ELb1ELb1ELb1ELb0EEENS1_36VarlenDynamicPersistentTileSchedulerILi128ELi64ELi256ELi256ELb1ELb1ELb0ELb1ELb1ELb1EEEEEEEEEvNT_6ParamsE,@"STO_CUDA_ENTRY STV_DEFAULT"
_ZN7cutlass13device_kernelIN5flash19enable_sm80_to_sm89INS1_16FlashAttnFwdSm80INS1_25CollectiveMainloopFwdSm80ILi8ELi2ELb0EN4cute5tupleIJNS5_1CILi128EEENS7_ILi64EEENS7_ILi192EEEEEELi192ENS_6half_tEfNS_4arch4Sm80ELb1ELb0ELb1ELb1ELb1ELb1ELb1ELb1EEENS1_21CollectiveEpilogueFwdINS6_IJS8_SA_S9_EEENS6_IJNS7_ILi1EEESI_SI_EEESC_SE_Li256ELb1ELb1ELb1ELb0EEENS1_36VarlenDynamicPersistentTileSchedulerILi128ELi64ELi256ELi256ELb1ELb1ELb0ELb1ELb1ELb1EEEEEEEEEvNT_6ParamsE:
[----:B------:R-:W-:Y:S01]  /*0000*/  LDC R1, c[0x0][0x28] ;  /* 0x00000a00ff017b82 */ /* 0x000fe20000000800 */
[----:B------:R-:W-:Y:S05]  /*0010*/  EXIT ;  /* 0x000000000000794d */ /* 0x000fea0003800000 */
.L_x_17:
        /* <DEDUP_REMOVED lines=14> */
.L_x_35:


//--------------------- .nv.shared.reserved.0     --------------------------
	.section	.nv.shared.reserved.0,"aw",@nobits
	.weak		__nv_reservedSMEM_offset_0_alias
	.size		__nv_reservedSMEM_offset_0_alias, 0, 0
	.other		__nv_reservedSMEM_offset_0_alias,@"STO_CUDA_RESERVED_SHARED STV_DEFAULT"
__nv_reservedSMEM_offset_0_alias:
	.zero		0


//--------------------- .nv.global                --------------------------
	.section	.nv.global,"aw",@nobits
.nv.global:
	.type		_ZN86_INTERNAL_238bc430_50_flash_fwd_hdim192_fp16_paged_split_softcap_sm80_cu_cf07d2ef_39984cute1_E,@object
	.size		_ZN86_INTERNAL_238bc430_50_flash_fwd_hdim192_fp16_paged_split_softcap_sm80_cu_cf07d2ef_39984cute1_E,(_ZN86_INTERNAL_238bc430_50_flash_fwd_hdim192_fp16_paged_split_softcap_sm80_cu_cf07d2ef_39984cuda3std3__45__cpo6cbeginE - _ZN86_INTERNAL_238bc430_50_flash_fwd_hdim192_fp16_paged_split_softcap_sm80_cu_cf07d2ef_39984cute1_E)
_ZN86_INTERNAL_238bc430_50_flash_fwd_hdim192_fp16_paged_split_softcap_sm80_cu_cf07d2ef_39984cute1_E:
	.zero		1
	.type		_ZN86_INTERNAL_238bc430_50_flash_fwd_hdim192_fp16_paged_split_softcap_sm80_cu_cf07d2ef_39984cuda3std3__45__cpo6cbeginE,@object
	.size		_ZN86_INTERNAL_238bc430_50_flash_fwd_hdim192_fp16_paged_split_softcap_sm80_cu_cf07d2ef_39984cuda3std3__45__cpo6cbeginE,(_ZN86_INTERNAL_238bc430_50_flash_fwd_hdim192_fp16_paged_split_softcap_sm80_cu_cf07d2ef_39984cuda3std3__48in_placeE - _ZN86_INTERNAL_238bc430_50_flash_fwd_hdim192_fp16_paged_split_softcap_sm80_cu_cf07d2ef_39984cuda3std3__45__cpo6cbeginE)
_ZN86_INTERNAL_238bc430_50_flash_fwd_hdim192_fp16_paged_split_softcap_sm80_cu_cf07d2ef_39984cuda3std3__45__cpo6cbeginE:
	.zero		1
	.type		_ZN86_INTERNAL_238bc430_50_flash_fwd_hdim192_fp16_paged_split_softcap_sm80_cu_cf07d2ef_39984cuda3std3__48in_placeE,@object
	.size		_ZN86_INTERNAL_238bc430_50_flash_fwd_hdim192_fp16_paged_split_softcap_sm80_cu_cf07d2ef_39984cuda3std3__48in_placeE,(_ZN86_INTERNAL_238bc430_50_flash_fwd_hdim192_fp16_paged_split_softcap_sm80_cu_cf07d2ef_39984cuda3std6ranges3__45__cpo9iter_moveE - _ZN86_INTERNAL_238bc430_50_flash_fwd_hdim192_fp16_paged_split_softcap_sm80_cu_cf07d2ef_39984cuda3std3__48in_placeE)
_ZN86_INTERNAL_238bc430_50_flash_fwd_hdim192_fp16_paged_split_softcap_sm80_cu_cf07d2ef_39984cuda3std3__48in_placeE:
	.zero		1
	.type		_ZN86_INTERNAL_238bc430_50_flash_fwd_hdim192_fp16_paged_split_softcap_sm80_cu_cf07d2ef_39984cuda3std6ranges3__45__cpo9iter_moveE,@object
	.size		_ZN86_INTERNAL_238bc430_50_flash_fwd_hdim192_fp16_paged_split_softcap_sm80_cu_cf07d2ef_39984cuda3std6ranges3__45__cpo9iter_moveE,(_ZN86_INTERNAL_238bc430_50_flash_fwd_hdim192_fp16_paged_split_softcap_sm80_cu_cf07d2ef_39984cuda3std3__45__cpo5beginE - _ZN86_INTERNAL_238bc430_50_flash_fwd_hdim192_fp16_paged_split_softcap_sm80_cu_cf07d2ef_39984cuda3std6ranges3__45__cpo9iter_moveE)
_ZN86_INTERNAL_238bc430_50_flash_fwd_hdim192_fp16_paged_split_softcap_sm80_cu_cf07d2ef_39984cuda3std6ranges3__45__cpo9iter_moveE:
	.zero		1
	.type		_ZN86_INTERNAL_238bc430_50_flash_fwd_hdim192_fp16_paged_split_softcap_sm80_cu_cf07d2ef_39984cuda3std3__45__cpo5beginE,@object
	.size		_ZN86_INTERNAL_238bc430_50_flash_fwd_hdim192_fp16_paged_split_softcap_sm80_cu_cf07d2ef_39984cuda3std3__45__cpo5beginE,(_ZN86_INTERNAL_238bc430_50_flash_fwd_hdim192_fp16_paged_split_softcap_sm80_cu_cf07d2ef_39984cuda3std3__488_GLOBAL__N__238bc430_50_flash_fwd_hdim192_fp16_paged_split_softcap_sm80_cu_cf07d2ef_39986ignoreE - _ZN86_INTERNAL_238bc430_50_flash_fwd_hdim192_fp16_paged_split_softcap_sm80_cu_cf07d2ef_39984cuda3std3__45__cpo5beginE)
_ZN86_INTERNAL_238bc430_50_flash_fwd_hdim192_fp16_paged_split_softcap_sm80_cu_cf07d2ef_39984cuda3std3__45__cpo5beginE:
	.zero		1
	.type		_ZN86_INTERNAL_238bc430_50_flash_fwd_hdim192_fp16_paged_split_softcap_sm80_cu_cf07d2ef_39984cuda3std3__488_GLOBAL__N__238bc430_50_flash_fwd_hdim192_fp16_paged_split_softcap_sm80_cu_cf07d2ef_39986ignoreE,@object
	.size		_ZN86_INTERNAL_238bc430_50_flash_fwd_hdim192_fp16_paged_split_softcap_sm80_cu_cf07d2ef_39984cuda3std3__488_GLOBAL__N__238bc430_50_flash_fwd_hdim192_fp16_paged_split_softcap_sm80_cu_cf07d2ef_39986ignoreE,(_ZN86_INTERNAL_238bc430_50_flash_fwd_hdim192_fp16_paged_split_softcap_sm80_cu_cf07d2ef_39984cute7productE - _ZN86_INTERNAL_238bc430_50_flash_fwd_hdim192_fp16_paged_split_softcap_sm80_cu_cf07d2ef_39984cuda3std3__488_GLOBAL__N__238bc430_50_flash_fwd_hdim192_fp16_paged_split_softcap_sm80_cu_cf07d2ef_39986ignoreE)
_ZN86_INTERNAL_238bc430_50_flash_fwd_hdim192_fp16_paged_split_softcap_sm80_cu_cf07d2ef_39984cuda3std3__488_GLOBAL__N__238bc430_50_flash_fwd_hdim192_fp16_paged_split_softcap_sm80_cu_cf07d2ef_39986ignoreE:
	.zero		1
	.type		_ZN86_INTERNAL_238bc430_50_flash_fwd_hdim192_fp16_paged_split_softcap_sm80_cu_cf07d2ef_39984cute7productE,@object
	.size		_ZN86_INTERNAL_238bc430_50_flash_fwd_hdim192_fp16_paged_split_softcap_sm80_cu_cf07d2ef_39984cute7productE,(_ZN86_INTERNAL_238bc430_50_flash_fwd_hdim192_fp16_paged_split_softcap_sm80_cu_cf07d2ef_39984cuda3std3__45__cpo3endE - _ZN86_INTERNAL_238bc430_50_flash_fwd_hdim192_fp16_paged_split_softcap_sm80_cu_cf07d2ef_39984cute7productE)
_ZN86_INTERNAL_238bc430_50_flash_fwd_hdim192_fp16_paged_split_softcap_sm80_cu_cf07d2ef_39984cute7productE:
	.zero		1
	.type		_ZN86_INTERNAL_238bc430_50_flash_fwd_hdim192_fp16_paged_split_softcap_sm80_cu_cf07d2ef_39984cuda3std3__45__cpo3endE,@object
	.size		_ZN86_INTERNAL_238bc430_50_flash_fwd_hdim192_fp16_paged_split_softcap_sm80_cu_cf07d2ef_39984cuda3std3__45__cpo3endE,(_ZN86_INTERNAL_238bc430_50_flash_fwd_hdim192_fp16_paged_split_softcap_sm80_cu_cf07d2ef_39984cuda3std3__419piecewise_constructE - _ZN86_INTERNAL_238bc430_50_flash_fwd_hdim192_fp16_paged_split_softcap_sm80_cu_cf07d2ef_39984cuda3std3__45__cpo3endE)
_ZN86_INTERNAL_238bc430_50_flash_fwd_hdim192_fp16_paged_split_softcap_sm80_cu_cf07d2ef_39984cuda3std3__45__cpo3endE:
	.zero		1
	.type		_ZN86_INTERNAL_238bc430_50_flash_fwd_hdim192_fp16_paged_split_softcap_sm80_cu_cf07d2ef_39984cuda3std3__419piecewise_constructE,@object
	.size		_ZN86_INTERNAL_238bc430_50_flash_fwd_hdim192_fp16_paged_split_softcap_sm80_cu_cf07d2ef_39984cuda3std3__419piecewise_constructE,(_ZN86_INTERNAL_238bc430_50_flash_fwd_hdim192_fp16_paged_split_softcap_sm80_cu_cf07d2ef_39984cuda3std3__45__cpo4cendE - _ZN86_INTERNAL_238bc430_50_flash_fwd_hdim192_fp16_paged_split_softcap_sm80_cu_cf07d2ef_39984cuda3std3__419piecewise_constructE)
_ZN86_INTERNAL_238bc430_50_flash_fwd_hdim192_fp16_paged_split_softcap_sm80_cu_cf07d2ef_39984cuda3std3__419piecewise_constructE:
	.zero		1
	.type		_ZN86_INTERNAL_238bc430_50_flash_fwd_hdim192_fp16_paged_split_softcap_sm80_cu_cf07d2ef_39984cuda3std3__45__cpo4cendE,@object
	.size		_ZN86_INTERNAL_238bc430_50_flash_fwd_hdim192_fp16_paged_split_softcap_sm80_cu_cf07d2ef_39984cuda3std3__45__cpo4cendE,(_ZN86_INTERNAL_238bc430_50_flash_fwd_hdim192_fp16_paged_split_softcap_sm80_cu_cf07d2ef_39984cuda3std6ranges3__45__cpo4swapE - _ZN86_INTERNAL_238bc430_50_flash_fwd_hdim192_fp16_paged_split_softcap_sm80_cu_cf07d2ef_39984cuda3std3__45__cpo4cendE)
_ZN86_INTERNAL_238bc430_50_flash_fwd_hdim192_fp16_paged_split_softcap_sm80_cu_cf07d2ef_39984cuda3std3__45__cpo4cendE:
	.zero		1
	.type		_ZN86_INTERNAL_238bc430_50_flash_fwd_hdim192_fp16_paged_split_softcap_sm80_cu_cf07d2ef_39984cuda3std6ranges3__45__cpo4swapE,@object
	.size		_ZN86_INTERNAL_238bc430_50_flash_fwd_hdim192_fp16_paged_split_softcap_sm80_cu_cf07d2ef_39984cuda3std6ranges3__45__cpo4swapE,(.L_7 - _ZN86_INTERNAL_238bc430_50_flash_fwd_hdim192_fp16_paged_split_softcap_sm80_cu_cf07d2ef_39984cuda3std6ranges3__45__cpo4swapE)
_ZN86_INTERNAL_238bc430_50_flash_fwd_hdim192_fp16_paged_split_softcap_sm80_cu_cf07d2ef_39984cuda3std6ranges3__45__cpo4swapE:
	.zero		1
.L_7:


//--------------------- .nv.constant0._ZN7cutlass13device_kernelIN5flash19enable_sm80_to_sm89INS1_16FlashAttnFwdSm80INS1_25CollectiveMainloopFwdSm80ILi8ELi1ELb0EN4cute5tupleIJNS5_1CILi128EEENS7_ILi64EEENS7_ILi192EEEEEELi192ENS_6half_tEfNS_4arch4Sm80ELb0ELb0ELb1ELb0ELb1ELb0ELb1ELb1EEENS1_21CollectiveEpilogueFwdINS6_IJS8_SA_S9_EEENS6_IJNS7_ILi1EEESI_SI_EEESC_SE_Li256ELb0ELb1ELb1ELb0EEENS1_19SingleTileSchedulerILb0ELb1ELb1ELi128EEEEEEEEEvNT_6ParamsE --------------------------
	.section	.nv.constant0._ZN7cutlass13device_kernelIN5flash19enable_sm80_to_sm89INS1_16FlashAttnFwdSm80INS1_25CollectiveMainloopFwdSm80ILi8ELi1ELb0EN4cute5tupleIJNS5_1CILi128EEENS7_ILi64EEENS7_ILi192EEEEEELi192ENS_6half_tEfNS_4arch4Sm80ELb0ELb0ELb1ELb0ELb1ELb0ELb1ELb1EEENS1_21CollectiveEpilogueFwdINS6_IJS8_SA_S9_EEENS6_IJNS7_ILi1EEESI_SI_EEESC_SE_Li256ELb0ELb1ELb1ELb0EEENS1_19SingleTileSchedulerILb0ELb1ELb1ELi128EEEEEEEEEvNT_6ParamsE,"a",@progbits
	.sectionflags	@""
	.align	4
.nv.constant0._ZN7cutlass13device_kernelIN5flash19enable_sm80_to_sm89INS1_16FlashAttnFwdSm80INS1_25CollectiveMainloopFwdSm80ILi8ELi1ELb0EN4cute5tupleIJNS5_1CILi128EEENS7_ILi64EEENS7_ILi192EEEEEELi192ENS_6half_tEfNS_4arch4Sm80ELb0ELb0ELb1ELb0ELb1ELb0ELb1ELb1EEENS1_21CollectiveEpilogueFwdINS6_IJS8_SA_S9_EEENS6_IJNS7_ILi1EEESI_SI_EEESC_SE_Li256ELb0ELb1ELb1ELb0EEENS1_19SingleTileSchedulerILb0ELb1ELb1ELi128EEEEEEEEEvNT_6ParamsE:
	.zero		1576


//--------------------- .nv.constant0._ZN7cutlass13device_kernelIN5flash19enable_sm80_to_sm89INS1_16FlashAttnFwdSm80INS1_25CollectiveMainloopFwdSm80ILi8ELi1ELb0EN4cute5tupleIJNS5_1CILi128EEENS7_ILi64EEENS7_ILi192EEEEEELi192ENS_6half_tEfNS_4arch4Sm80ELb0ELb0ELb1ELb1ELb1ELb0ELb1ELb1EEENS1_21CollectiveEpilogueFwdINS6_IJS8_SA_S9_EEENS6_IJNS7_ILi1EEESI_SI_EEESC_SE_Li256ELb1ELb1ELb1ELb0EEENS1_36VarlenDynamicPersistentTileSchedulerILi128ELi64ELi256ELi256ELb1ELb1ELb0ELb0ELb1ELb1EEEEEEEEEvNT_6ParamsE --------------------------
	.section	.nv.constant0._ZN7cutlass13device_kernelIN5flash19enable_sm80_to_sm89INS1_16FlashAttnFwdSm80INS1_25CollectiveMainloopFwdSm80ILi8ELi1ELb0EN4cute5tupleIJNS5_1CILi128EEENS7_ILi64EEENS7_ILi192EEEEEELi192ENS_6half_tEfNS_4arch4Sm80ELb0ELb0ELb1ELb1ELb1ELb0ELb1ELb1EEENS1_21CollectiveEpilogueFwdINS6_IJS8_SA_S9_EEENS6_IJNS7_ILi1EEESI_SI_EEESC_SE_Li256ELb1ELb1ELb1ELb0EEENS1_36VarlenDynamicPersistentTileSchedulerILi128ELi64ELi256ELi256ELb1ELb1ELb0ELb0ELb1ELb1EEEEEEEEEvNT_6ParamsE,"a",@progbits
	.sectionflags	@""
	.align	4
.nv.constant0._ZN7cutlass13device_kernelIN5flash19enable_sm80_to_sm89INS1_16FlashAttnFwdSm80INS1_25CollectiveMainloopFwdSm80ILi8ELi1ELb0EN4cute5tupleIJNS5_1CILi128EEENS7_ILi64EEENS7_ILi192EEEEEELi192ENS_6half_tEfNS_4arch4Sm80ELb0ELb0ELb1ELb1ELb1ELb0ELb1ELb1EEENS1_21CollectiveEpilogueFwdINS6_IJS8_SA_S9_EEENS6_IJNS7_ILi1EEESI_SI_EEESC_SE_Li256ELb1ELb1ELb1ELb0EEENS1_36VarlenDynamicPersistentTileSchedulerILi128ELi64ELi256ELi256ELb1ELb1ELb0ELb0ELb1ELb1EEEEEEEEEvNT_6ParamsE:
	.zero		1608


//--------------------- .nv.constant0._ZN7cutlass13device_kernelIN5flash19enable_sm80_to_sm89INS1_16FlashAttnFwdSm80INS1_25CollectiveMainloopFwdSm80ILi8ELi1ELb0EN4cute5tupleIJNS5_1CILi128EEENS7_ILi64EEENS7_ILi192EEEEEELi192ENS_6half_tEfNS_4arch4Sm80ELb0ELb0ELb1ELb1ELb1ELb1ELb1ELb1EEENS1_21CollectiveEpilogueFwdINS6_IJS8_SA_S9_EEENS6_IJNS7_ILi1EEESI_SI_EEESC_SE_Li256ELb1ELb1ELb1ELb0EEENS1_36VarlenDynamicPersistentTileSchedulerILi128ELi64ELi256ELi256ELb1ELb1ELb0ELb0ELb1ELb1EEEEEEEEEvNT_6ParamsE --------------------------
	.section	.nv.constant0._ZN7cutlass13device_kernelIN5flash19enable_sm80_to_sm89INS1_16FlashAttnFwdSm80INS1_25CollectiveMainloopFwdSm80ILi8ELi1ELb0EN4cute5tupleIJNS5_1CILi128EEENS7_ILi64EEENS7_ILi192EEEEEELi192ENS_6half_tEfNS_4arch4Sm80ELb0ELb0ELb1ELb1ELb1ELb1ELb1ELb1EEENS1_21CollectiveEpilogueFwdINS6_IJS8_SA_S9_EEENS6_IJNS7_ILi1EEESI_SI_EEESC_SE_Li256ELb1ELb1ELb1ELb0EEENS1_36VarlenDynamicPersistentTileSchedulerILi128ELi64ELi256ELi256ELb1ELb1ELb0ELb0ELb1ELb1EEEEEEEEEvNT_6ParamsE,"a",@progbits
	.sectionflags	@""
	.align	4
.nv.constant0._ZN7cutlass13device_kernelIN5flash19enable_sm80_to_sm89INS1_16FlashAttnFwdSm80INS1_25CollectiveMainloopFwdSm80ILi8ELi1ELb0EN4cute5tupleIJNS5_1CILi128EEENS7_ILi64EEENS7_ILi192EEEEEELi192ENS_6half_tEfNS_4arch4Sm80ELb0ELb0ELb1ELb1ELb1ELb1ELb1ELb1EEENS1_21CollectiveEpilogueFwdINS6_IJS8_SA_S9_EEENS6_IJNS7_ILi1EEESI_SI_EEESC_SE_Li256ELb1ELb1ELb1ELb0EEENS1_36VarlenDynamicPersistentTileSchedulerILi128ELi64ELi256ELi256ELb1ELb1ELb0ELb0ELb1ELb1EEEEEEEEEvNT_6ParamsE:
	.zero		1608


//--------------------- .nv.constant0._ZN7cutlass13device_kernelIN5flash19enable_sm80_to_sm89INS1_16FlashAttnFwdSm80INS1_25CollectiveMainloopFwdSm80ILi8ELi1ELb0EN4cute5tupleIJNS5_1CILi128EEENS7_ILi64EEENS7_ILi192EEEEEELi192ENS_6half_tEfNS_4arch4Sm80ELb0ELb1ELb1ELb0ELb1ELb0ELb1ELb1EEENS1_21CollectiveEpilogueFwdINS6_IJS8_SA_S9_EEENS6_IJNS7_ILi1EEESI_SI_EEESC_SE_Li256ELb0ELb1ELb1ELb0EEENS1_19SingleTileSchedulerILb0ELb1ELb1ELi128EEEEEEEEEvNT_6ParamsE --------------------------
	.section	.nv.constant0._ZN7cutlass13device_kernelIN5flash19enable_sm80_to_sm89INS1_16FlashAttnFwdSm80INS1_25CollectiveMainloopFwdSm80ILi8ELi1ELb0EN4cute5tupleIJNS5_1CILi128EEENS7_ILi64EEENS7_ILi192EEEEEELi192ENS_6half_tEfNS_4arch4Sm80ELb0ELb1ELb1ELb0ELb1ELb0ELb1ELb1EEENS1_21CollectiveEpilogueFwdINS6_IJS8_SA_S9_EEENS6_IJNS7_ILi1EEESI_SI_EEESC_SE_Li256ELb0ELb1ELb1ELb0EEENS1_19SingleTileSchedulerILb0ELb1ELb1ELi128EEEEEEEEEvNT_6ParamsE,"a",@progbits
	.sectionflags	@""
	.align	4
.nv.constant0._ZN7cutlass13device_kernelIN5flash19enable_sm80_to_sm89INS1_16FlashAttnFwdSm80INS1_25CollectiveMainloopFwdSm80ILi8ELi1ELb0EN4cute5tupleIJNS5_1CILi128EEENS7_ILi64EEENS7_ILi192EEEEEELi192ENS_6half_tEfNS_4arch4Sm80ELb0ELb1ELb1ELb0ELb1ELb0ELb1ELb1EEENS1_21CollectiveEpilogueFwdINS6_IJS8_SA_S9_EEENS6_IJNS7_ILi1EEESI_SI_EEESC_SE_Li256ELb0ELb1ELb1ELb0EEENS1_19SingleTileSchedulerILb0ELb1ELb1ELi128EEEEEEEEEvNT_6ParamsE:
	.zero		1576


//--------------------- .nv.constant0._ZN7cutlass13device_kernelIN5flash19enable_sm80_to_sm89INS1_16FlashAttnFwdSm80INS1_25CollectiveMainloopFwdSm80ILi8ELi1ELb0EN4cute5tupleIJNS5_1CILi128EEENS7_ILi64EEENS7_ILi192EEEEEELi192ENS_6half_tEfNS_4arch4Sm80ELb0ELb1ELb1ELb1ELb1ELb0ELb1ELb1EEENS1_21CollectiveEpilogueFwdINS6_IJS8_SA_S9_EEENS6_IJNS7_ILi1EEESI_SI_EEESC_SE_Li256ELb1ELb1ELb1ELb0EEENS1_36VarlenDynamicPersistentTileSchedulerILi128ELi64ELi256ELi256ELb1ELb1ELb0ELb1ELb0ELb1EEEEEEEEEvNT_6ParamsE --------------------------
	.section	.nv.constant0._ZN7cutlass13device_kernelIN5flash19enable_sm80_to_sm89INS1_16FlashAttnFwdSm80INS1_25CollectiveMainloopFwdSm80ILi8ELi1ELb0EN4cute5tupleIJNS5_1CILi128EEENS7_ILi64EEENS7_ILi192EEEEEELi192ENS_6half_tEfNS_4arch4Sm80ELb0ELb1ELb1ELb1ELb1ELb0ELb1ELb1EEENS1_21CollectiveEpilogueFwdINS6_IJS8_SA_S9_EEENS6_IJNS7_ILi1EEESI_SI_EEESC_SE_Li256ELb1ELb1ELb1ELb0EEENS1_36VarlenDynamicPersistentTileSchedulerILi128ELi64ELi256ELi256ELb1ELb1ELb0ELb1ELb0ELb1EEEEEEEEEvNT_6ParamsE,"a",@progbits
	.sectionflags	@""
	.align	4
.nv.constant0._ZN7cutlass13device_kernelIN5flash19enable_sm80_to_sm89INS1_16FlashAttnFwdSm80INS1_25CollectiveMainloopFwdSm80ILi8ELi1ELb0EN4cute5tupleIJNS5_1CILi128EEENS7_ILi64EEENS7_ILi192EEEEEELi192ENS_6half_tEfNS_4arch4Sm80ELb0ELb1ELb1ELb1ELb1ELb0ELb1ELb1EEENS1_21CollectiveEpilogueFwdINS6_IJS8_SA_S9_EEENS6_IJNS7_ILi1EEESI_SI_EEESC_SE_Li256ELb1ELb1ELb1ELb0EEENS1_36VarlenDynamicPersistentTileSchedulerILi128ELi64ELi256ELi256ELb1ELb1ELb0ELb1ELb0ELb1EEEEEEEEEvNT_6ParamsE:
	.zero		1608


//--------------------- .nv.constant0._ZN7cutlass13device_kernelIN5flash19enable_sm80_to_sm89INS1_16FlashAttnFwdSm80INS1_25CollectiveMainloopFwdSm80ILi8ELi1ELb0EN4cute5tupleIJNS5_1CILi128EEENS7_ILi64EEENS7_ILi192EEEEEELi192ENS_6half_tEfNS_4arch4Sm80ELb0ELb1ELb1ELb1ELb1ELb1ELb1ELb1EEENS1_21CollectiveEpilogueFwdINS6_IJS8_SA_S9_EEENS6_IJNS7_ILi1EEESI_SI_EEESC_SE_Li256ELb1ELb1ELb1ELb0EEENS1_36VarlenDynamicPersistentTileSchedulerILi128ELi64ELi256ELi256ELb1ELb1ELb0ELb1ELb0ELb1EEEEEEEEEvNT_6ParamsE --------------------------
	.section	.nv.constant0._ZN7cutlass13device_kernelIN5flash19enable_sm80_to_sm89INS1_16FlashAttnFwdSm80INS1_25CollectiveMainloopFwdSm80ILi8ELi1ELb0EN4cute5tupleIJNS5_1CILi128EEENS7_ILi64EEENS7_ILi192EEEEEELi192ENS_6half_tEfNS_4arch4Sm80ELb0ELb1ELb1ELb1ELb1ELb1ELb1ELb1EEENS1_21CollectiveEpilogueFwdINS6_IJS8_SA_S9_EEENS6_IJNS7_ILi1EEESI_SI_EEESC_SE_Li256ELb1ELb1ELb1ELb0EEENS1_36VarlenDynamicPersistentTileSchedulerILi128ELi64ELi256ELi256ELb1ELb1ELb0ELb1ELb0ELb1EEEEEEEEEvNT_6ParamsE,"a",@progbits
	.sectionflags	@""
	.align	4
.nv.constant0._ZN7cutlass13device_kernelIN5flash19enable_sm80_to_sm89INS1_16FlashAttnFwdSm80INS1_25CollectiveMainloopFwdSm80ILi8ELi1ELb0EN4cute5tupleIJNS5_1CILi128EEENS7_ILi64EEENS7_ILi192EEEEEELi192ENS_6half_tEfNS_4arch4Sm80ELb0ELb1ELb1ELb1ELb1ELb1ELb1ELb1EEENS1_21CollectiveEpilogueFwdINS6_IJS8_SA_S9_EEENS6_IJNS7_ILi1EEESI_SI_EEESC_SE_Li256ELb1ELb1ELb1ELb0EEENS1_36VarlenDynamicPersistentTileSchedulerILi128ELi64ELi256ELi256ELb1ELb1ELb0ELb1ELb0ELb1EEEEEEEEEvNT_6ParamsE:
	.zero		1608


//--------------------- .nv.constant0._ZN7cutlass13device_kernelIN5flash19enable_sm80_to_sm89INS1_16FlashAttnFwdSm80INS1_25CollectiveMainloopFwdSm80ILi8ELi1ELb0EN4cute5tupleIJNS5_1CILi128EEENS7_ILi64EEENS7_ILi192EEEEEELi192ENS_6half_tEfNS_4arch4Sm80ELb1ELb0ELb1ELb0ELb1ELb0ELb1ELb1EEENS1_21CollectiveEpilogueFwdINS6_IJS8_SA_S9_EEENS6_IJNS7_ILi1EEESI_SI_EEESC_SE_Li256ELb0ELb1ELb1ELb0EEENS1_30DynamicPersistentTileSchedulerILi256ELi256ELb1ELb1ELb0EEEEEEEEEvNT_6ParamsE --------------------------
	.section	.nv.constant0._ZN7cutlass13device_kernelIN5flash19enable_sm80_to_sm89INS1_16FlashAttnFwdSm80INS1_25CollectiveMainloopFwdSm80ILi8ELi1ELb0EN4cute5tupleIJNS5_1CILi128EEENS7_ILi64EEENS7_ILi192EEEEEELi192ENS_6half_tEfNS_4arch4Sm80ELb1ELb0ELb1ELb0ELb1ELb0ELb1ELb1EEENS1_21CollectiveEpilogueFwdINS6_IJS8_SA_S9_EEENS6_IJNS7_ILi1EEESI_SI_EEESC_SE_Li256ELb0ELb1ELb1ELb0EEENS1_30DynamicPersistentTileSchedulerILi256ELi256ELb1ELb1ELb0EEEEEEEEEvNT_6ParamsE,"a",@progbits
	.sectionflags	@""
	.align	4
.nv.constant0._ZN7cutlass13device_kernelIN5flash19enable_sm80_to_sm89INS1_16FlashAttnFwdSm80INS1_25CollectiveMainloopFwdSm80ILi8ELi1ELb0EN4cute5tupleIJNS5_1CILi128EEENS7_ILi64EEENS7_ILi192EEEEEELi192ENS_6half_tEfNS_4arch4Sm80ELb1ELb0ELb1ELb0ELb1ELb0ELb1ELb1EEENS1_21CollectiveEpilogueFwdINS6_IJS8_SA_S9_EEENS6_IJNS7_ILi1EEESI_SI_EEESC_SE_Li256ELb0ELb1ELb1ELb0EEENS1_30DynamicPersistentTileSchedulerILi256ELi256ELb1ELb1ELb0EEEEEEEEEvNT_6ParamsE:
	.zero		1592


//--------------------- .nv.constant0._ZN7cutlass13device_kernelIN5flash19enable_sm80_to_sm89INS1_16FlashAttnFwdSm80INS1_25CollectiveMainloopFwdSm80ILi8ELi1ELb0EN4cute5tupleIJNS5_1CILi128EEENS7_ILi64EEENS7_ILi192EEEEEELi192ENS_6half_tEfNS_4arch4Sm80ELb1ELb0ELb1ELb1ELb1ELb0ELb1ELb1EEENS1_21CollectiveEpilogueFwdINS6_IJS8_SA_S9_EEENS6_IJNS7_ILi1EEESI_SI_EEESC_SE_Li256ELb1ELb1ELb1ELb0EEENS1_36VarlenDynamicPersistentTileSchedulerILi128ELi64ELi256ELi256ELb1ELb1ELb0ELb1ELb1ELb1EEEEEEEEEvNT_6ParamsE --------------------------
	.section	.nv.constant0._ZN7cutlass13device_kernelIN5flash19enable_sm80_to_sm89INS1_16FlashAttnFwdSm80INS1_25CollectiveMainloopFwdSm80ILi8ELi1ELb0EN4cute5tupleIJNS5_1CILi128EEENS7_ILi64EEENS7_ILi192EEEEEELi192ENS_6half_tEfNS_4arch4Sm80ELb1ELb0ELb1ELb1ELb1ELb0ELb1ELb1EEENS1_21CollectiveEpilogueFwdINS6_IJS8_SA_S9_EEENS6_IJNS7_ILi1EEESI_SI_EEESC_SE_Li256ELb1ELb1ELb1ELb0EEENS1_36VarlenDynamicPersistentTileSchedulerILi128ELi64ELi256ELi256ELb1ELb1ELb0ELb1ELb1ELb1EEEEEEEEEvNT_6ParamsE,"a",@progbits
	.sectionflags	@""
	.align	4
.nv.constant0._ZN7cutlass13device_kernelIN5flash19enable_sm80_to_sm89INS1_16FlashAttnFwdSm80INS1_25CollectiveMainloopFwdSm80ILi8ELi1ELb0EN4cute5tupleIJNS5_1CILi128EEENS7_ILi64EEENS7_ILi192EEEEEELi192ENS_6half_tEfNS_4arch4Sm80ELb1ELb0ELb1ELb1ELb1ELb0ELb1ELb1EEENS1_21CollectiveEpilogueFwdINS6_IJS8_SA_S9_EEENS6_IJNS7_ILi1EEESI_SI_EEESC_SE_Li256ELb1ELb1ELb1ELb0EEENS1_36VarlenDynamicPersistentTileSchedulerILi128ELi64ELi256ELi256ELb1ELb1ELb0ELb1ELb1ELb1EEEEEEEEEvNT_6ParamsE:
	.zero		1608


//--------------------- .nv.constant0._ZN7cutlass13device_kernelIN5flash19enable_sm80_to_sm89INS1_16FlashAttnFwdSm80INS1_25CollectiveMainloopFwdSm80ILi8ELi1ELb0EN4cute5tupleIJNS5_1CILi128EEENS7_ILi64EEENS7_ILi192EEEEEELi192ENS_6half_tEfNS_4arch4Sm80ELb1ELb0ELb1ELb1ELb1ELb1ELb1ELb1EEENS1_21CollectiveEpilogueFwdINS6_IJS8_SA_S9_EEENS6_IJNS7_ILi1EEESI_SI_EEESC_SE_Li256ELb1ELb1ELb1ELb0EEENS1_36VarlenDynamicPersistentTileSchedulerILi128ELi64ELi256ELi256ELb1ELb1ELb0ELb1ELb1ELb1EEEEEEEEEvNT_6ParamsE --------------------------
	.section	.nv.constant0._ZN7cutlass13device_kernelIN5flash19enable_sm80_to_sm89INS1_16FlashAttnFwdSm80INS1_25CollectiveMainloopFwdSm80ILi8ELi1ELb0EN4cute5tupleIJNS5_1CILi128EEENS7_ILi64EEENS7_ILi192EEEEEELi192ENS_6half_tEfNS_4arch4Sm80ELb1ELb0ELb1ELb1ELb1ELb1ELb1ELb1EEENS1_21CollectiveEpilogueFwdINS6_IJS8_SA_S9_EEENS6_IJNS7_ILi1EEESI_SI_EEESC_SE_Li256ELb1ELb1ELb1ELb0EEENS1_36VarlenDynamicPersistentTileSchedulerILi128ELi64ELi256ELi256ELb1ELb1ELb0ELb1ELb1ELb1EEEEEEEEEvNT_6ParamsE,"a",@progbits
	.sectionflags	@""
	.align	4
.nv.constant0._ZN7cutlass13device_kernelIN5flash19enable_sm80_to_sm89INS1_16FlashAttnFwdSm80INS1_25CollectiveMainloopFwdSm80ILi8ELi1ELb0EN4cute5tupleIJNS5_1CILi128EEENS7_ILi64EEENS7_ILi192EEEEEELi192ENS_6half_tEfNS_4arch4Sm80ELb1ELb0ELb1ELb1ELb1ELb1ELb1ELb1EEENS1_21CollectiveEpilogueFwdINS6_IJS8_SA_S9_EEENS6_IJNS7_ILi1EEESI_SI_EEESC_SE_Li256ELb1ELb1ELb1ELb0EEENS1_36VarlenDynamicPersistentTileSchedulerILi128ELi64ELi256ELi256ELb1ELb1ELb0ELb1ELb1ELb1EEEEEEEEEvNT_6ParamsE:
	.zero		1608


//--------------------- .nv.constant0._ZN7cutlass13device_kernelIN5flash19enable_sm80_to_sm89INS1_16FlashAttnFwdSm80INS1_25CollectiveMainloopFwdSm80ILi8ELi2ELb0EN4cute5tupleIJNS5_1CILi128EEENS7_ILi64EEENS7_ILi192EEEEEELi192ENS_6half_tEfNS_4arch4Sm80ELb0ELb0ELb1ELb0ELb1ELb0ELb1ELb1EEENS1_21CollectiveEpilogueFwdINS6_IJS8_SA_S9_EEENS6_IJNS7_ILi1EEESI_SI_EEESC_SE_Li256ELb0ELb1ELb1ELb0EEENS1_19SingleTileSchedulerILb0ELb1ELb1ELi128EEEEEEEEEvNT_6ParamsE --------------------------
	.section	.nv.constant0._ZN7cutlass13device_kernelIN5flash19enable_sm80_to_sm89INS1_16FlashAttnFwdSm80INS1_25CollectiveMainloopFwdSm80ILi8ELi2ELb0EN4cute5tupleIJNS5_1CILi128EEENS7_ILi64EEENS7_ILi192EEEEEELi192ENS_6half_tEfNS_4arch4Sm80ELb0ELb0ELb1ELb0ELb1ELb0ELb1ELb1EEENS1_21CollectiveEpilogueFwdINS6_IJS8_SA_S9_EEENS6_IJNS7_ILi1EEESI_SI_EEESC_SE_Li256ELb0ELb1ELb1ELb0EEENS1_19SingleTileSchedulerILb0ELb1ELb1ELi128EEEEEEEEEvNT_6ParamsE,"a",@progbits
	.sectionflags	@""
	.align	4
.nv.constant0._ZN7cutlass13device_kernelIN5flash19enable_sm80_to_sm89INS1_16FlashAttnFwdSm80INS1_25CollectiveMainloopFwdSm80ILi8ELi2ELb0EN4cute5tupleIJNS5_1CILi128EEENS7_ILi64EEENS7_ILi192EEEEEELi192ENS_6half_tEfNS_4arch4Sm80ELb0ELb0ELb1ELb0ELb1ELb0ELb1ELb1EEENS1_21CollectiveEpilogueFwdINS6_IJS8_SA_S9_EEENS6_IJNS7_ILi1EEESI_SI_EEESC_SE_Li256ELb0ELb1ELb1ELb0EEENS1_19SingleTileSchedulerILb0ELb1ELb1ELi128EEEEEEEEEvNT_6ParamsE:
	.zero		1576


//--------------------- .nv.constant0._ZN7cutlass13device_kernelIN5flash19enable_sm80_to_sm89INS1_16FlashAttnFwdSm80INS1_25CollectiveMainloopFwdSm80ILi8ELi2ELb0EN4cute5tupleIJNS5_1CILi128EEENS7_ILi64EEENS7_ILi192EEEEEELi192ENS_6half_tEfNS_4arch4Sm80ELb0ELb0ELb1ELb1ELb1ELb0ELb1ELb1EEENS1_21CollectiveEpilogueFwdINS6_IJS8_SA_S9_EEENS6_IJNS7_ILi1EEESI_SI_EEESC_SE_Li256ELb1ELb1ELb1ELb0EEENS1_36VarlenDynamicPersistentTileSchedulerILi128ELi64ELi256ELi256ELb1ELb1ELb0ELb0ELb1ELb1EEEEEEEEEvNT_6ParamsE --------------------------
	.section	.nv.constant0._ZN7cutlass13device_kernelIN5flash19enable_sm80_to_sm89INS1_16FlashAttnFwdSm80INS1_25CollectiveMainloopFwdSm80ILi8ELi2ELb0EN4cute5tupleIJNS5_1CILi128EEENS7_ILi64EEENS7_ILi192EEEEEELi192ENS_6half_tEfNS_4arch4Sm80ELb0ELb0ELb1ELb1ELb1ELb0ELb1ELb1EEENS1_21CollectiveEpilogueFwdINS6_IJS8_SA_S9_EEENS6_IJNS7_ILi1EEESI_SI_EEESC_SE_Li256ELb1ELb1ELb1ELb0EEENS1_36VarlenDynamicPersistentTileSchedulerILi128ELi64ELi256ELi256ELb1ELb1ELb0ELb0ELb1ELb1EEEEEEEEEvNT_6ParamsE,"a",@progbits
	.sectionflags	@""
	.align	4
.nv.constant0._ZN7cutlass13device_kernelIN5flash19enable_sm80_to_sm89INS1_16FlashAttnFwdSm80INS1_25CollectiveMainloopFwdSm80ILi8ELi2ELb0EN4cute5tupleIJNS5_1CILi128EEENS7_ILi64EEENS7_ILi192EEEEEELi192ENS_6half_tEfNS_4arch4Sm80ELb0ELb0ELb1ELb1ELb1ELb0ELb1ELb1EEENS1_21CollectiveEpilogueFwdINS6_IJS8_SA_S9_EEENS6_IJNS7_ILi1EEESI_SI_EEESC_SE_Li256ELb1ELb1ELb1ELb0EEENS1_36VarlenDynamicPersistentTileSchedulerILi128ELi64ELi256ELi256ELb1ELb1ELb0ELb0ELb1ELb1EEEEEEEEEvNT_6ParamsE:
	.zero		1608


//--------------------- .nv.constant0._ZN7cutlass13device_kernelIN5flash19enable_sm80_to_sm89INS1_16FlashAttnFwdSm80INS1_25CollectiveMainloopFwdSm80ILi8ELi2ELb0EN4cute5tupleIJNS5_1CILi128EEENS7_ILi64EEENS7_ILi192EEEEEELi192ENS_6half_tEfNS_4arch4Sm80ELb0ELb0ELb1ELb1ELb1ELb1ELb1ELb1EEENS1_21CollectiveEpilogueFwdINS6_IJS8_SA_S9_EEENS6_IJNS7_ILi1EEESI_SI_EEESC_SE_Li256ELb1ELb1ELb1ELb0EEENS1_36VarlenDynamicPersistentTileSchedulerILi128ELi64ELi256ELi256ELb1ELb1ELb0ELb0ELb1ELb1EEEEEEEEEvNT_6ParamsE --------------------------
	.section	.nv.constant0._ZN7cutlass13device_kernelIN5flash19enable_sm80_to_sm89INS1_16FlashAttnFwdSm80INS1_25CollectiveMainloopFwdSm80ILi8ELi2ELb0EN4cute5tupleIJNS5_1CILi128EEENS7_ILi64EEENS7_ILi192EEEEEELi192ENS_6half_tEfNS_4arch4Sm80ELb0ELb0ELb1ELb1ELb1ELb1ELb1ELb1EEENS1_21CollectiveEpilogueFwdINS6_IJS8_SA_S9_EEENS6_IJNS7_ILi1EEESI_SI_EEESC_SE_Li256ELb1ELb1ELb1ELb0EEENS1_36VarlenDynamicPersistentTileSchedulerILi128ELi64ELi256ELi256ELb1ELb1ELb0ELb0ELb1ELb1EEEEEEEEEvNT_6ParamsE,"a",@progbits
	.sectionflags	@""
	.align	4
.nv.constant0._ZN7cutlass13device_kernelIN5flash19enable_sm80_to_sm89INS1_16FlashAttnFwdSm80INS1_25CollectiveMainloopFwdSm80ILi8ELi2ELb0EN4cute5tupleIJNS5_1CILi128EEENS7_ILi64EEENS7_ILi192EEEEEELi192ENS_6half_tEfNS_4arch4Sm80ELb0ELb0ELb1ELb1ELb1ELb1ELb1ELb1EEENS1_21CollectiveEpilogueFwdINS6_IJS8_SA_S9_EEENS6_IJNS7_ILi1EEESI_SI_EEESC_SE_Li256ELb1ELb1ELb1ELb0EEENS1_36VarlenDynamicPersistentTileSchedulerILi128ELi64ELi256ELi256ELb1ELb1ELb0ELb0ELb1ELb1EEEEEEEEEvNT_6ParamsE:
	.zero		1608


//--------------------- .nv.constant0._ZN7cutlass13device_kernelIN5flash19enable_sm80_to_sm89INS1_16FlashAttnFwdSm80INS1_25CollectiveMainloopFwdSm80ILi8ELi2ELb0EN4cute5tupleIJNS5_1CILi128EEENS7_ILi64EEENS7_ILi192EEEEEELi192ENS_6half_tEfNS_4arch4Sm80ELb0ELb1ELb1ELb0ELb1ELb0ELb1ELb1EEENS1_21CollectiveEpilogueFwdINS6_IJS8_SA_S9_EEENS6_IJNS7_ILi1EEESI_SI_EEESC_SE_Li256ELb0ELb1ELb1ELb0EEENS1_19SingleTileSchedulerILb0ELb1ELb1ELi128EEEEEEEEEvNT_6ParamsE --------------------------
	.section	.nv.constant0._ZN7cutlass13device_kernelIN5flash19enable_sm80_to_sm89INS1_16FlashAttnFwdSm80INS1_25CollectiveMainloopFwdSm80ILi8ELi2ELb0EN4cute5tupleIJNS5_1CILi128EEENS7_ILi64EEENS7_ILi192EEEEEELi192ENS_6half_tEfNS_4arch4Sm80ELb0ELb1ELb1ELb0ELb1ELb0ELb1ELb1EEENS1_21CollectiveEpilogueFwdINS6_IJS8_SA_S9_EEENS6_IJNS7_ILi1EEESI_SI_EEESC_SE_Li256ELb0ELb1ELb1ELb0EEENS1_19SingleTileSchedulerILb0ELb1ELb1ELi128EEEEEEEEEvNT_6ParamsE,"a",@progbits
	.sectionflags	@""
	.align	4
.nv.constant0._ZN7cutlass13device_kernelIN5flash19enable_sm80_to_sm89INS1_16FlashAttnFwdSm80INS1_25CollectiveMainloopFwdSm80ILi8ELi2ELb0EN4cute5tupleIJNS5_1CILi128EEENS7_ILi64EEENS7_ILi192EEEEEELi192ENS_6half_tEfNS_4arch4Sm80ELb0ELb1ELb1ELb0ELb1ELb0ELb1ELb1EEENS1_21CollectiveEpilogueFwdINS6_IJS8_SA_S9_EEENS6_IJNS7_ILi1EEESI_SI_EEESC_SE_Li256ELb0ELb1ELb1ELb0EEENS1_19SingleTileSchedulerILb0ELb1ELb1ELi128EEEEEEEEEvNT_6ParamsE:
	.zero		1576


//--------------------- .nv.constant0._ZN7cutlass13device_kernelIN5flash19enable_sm80_to_sm89INS1_16FlashAttnFwdSm80INS1_25CollectiveMainloopFwdSm80ILi8ELi2ELb0EN4cute5tupleIJNS5_1CILi128EEENS7_ILi64EEENS7_ILi192EEEEEELi192ENS_6half_tEfNS_4arch4Sm80ELb0ELb1ELb1ELb1ELb1ELb0ELb1ELb1EEENS1_21CollectiveEpilogueFwdINS6_IJS8_SA_S9_EEENS6_IJNS7_ILi1EEESI_SI_EEESC_SE_Li256ELb1ELb1ELb1ELb0EEENS1_36VarlenDynamicPersistentTileSchedulerILi128ELi64ELi256ELi256ELb1ELb1ELb0ELb1ELb0ELb1EEEEEEEEEvNT_6ParamsE --------------------------
	.section	.nv.constant0._ZN7cutlass13device_kernelIN5flash19enable_sm80_to_sm89INS1_16FlashAttnFwdSm80INS1_25CollectiveMainloopFwdSm80ILi8ELi2ELb0EN4cute5tupleIJNS5_1CILi128EEENS7_ILi64EEENS7_ILi192EEEEEELi192ENS_6half_tEfNS_4arch4Sm80ELb0ELb1ELb1ELb1ELb1ELb0ELb1ELb1EEENS1_21CollectiveEpilogueFwdINS6_IJS8_SA_S9_EEENS6_IJNS7_ILi1EEESI_SI_EEESC_SE_Li256ELb1ELb1ELb1ELb0EEENS1_36VarlenDynamicPersistentTileSchedulerILi128ELi64ELi256ELi256ELb1ELb1ELb0ELb1ELb0ELb1EEEEEEEEEvNT_6ParamsE,"a",@progbits
	.sectionflags	@""
	.align	4
.nv.constant0._ZN7cutlass13device_kernelIN5flash19enable_sm80_to_sm89INS1_16FlashAttnFwdSm80INS1_25CollectiveMainloopFwdSm80ILi8ELi2ELb0EN4cute5tupleIJNS5_1CILi128EEENS7_ILi64EEENS7_ILi192EEEEEELi192ENS_6half_tEfNS_4arch4Sm80ELb0ELb1ELb1ELb1ELb1ELb0ELb1ELb1EEENS1_21CollectiveEpilogueFwdINS6_IJS8_SA_S9_EEENS6_IJNS7_ILi1EEESI_SI_EEESC_SE_Li256ELb1ELb1ELb1ELb0EEENS1_36VarlenDynamicPersistentTileSchedulerILi128ELi64ELi256ELi256ELb1ELb1ELb0ELb1ELb0ELb1EEEEEEEEEvNT_6ParamsE:
	.zero		1608


//--------------------- .nv.constant0._ZN7cutlass13device_kernelIN5flash19enable_sm80_to_sm89INS1_16FlashAttnFwdSm80INS1_25CollectiveMainloopFwdSm80ILi8ELi2ELb0EN4cute5tupleIJNS5_1CILi128EEENS7_ILi64EEENS7_ILi192EEEEEELi192ENS_6half_tEfNS_4arch4Sm80ELb0ELb1ELb1ELb1ELb1ELb1ELb1ELb1EEENS1_21CollectiveEpilogueFwdINS6_IJS8_SA_S9_EEENS6_IJNS7_ILi1EEESI_SI_EEESC_SE_Li256ELb1ELb1ELb1ELb0EEENS1_36VarlenDynamicPersistentTileSchedulerILi128ELi64ELi256ELi256ELb1ELb1ELb0ELb1ELb0ELb1EEEEEEEEEvNT_6ParamsE --------------------------
	.section	.nv.constant0._ZN7cutlass13device_kernelIN5flash19enable_sm80_to_sm89INS1_16FlashAttnFwdSm80INS1_25CollectiveMainloopFwdSm80ILi8ELi2ELb0EN4cute5tupleIJNS5_1CILi128EEENS7_ILi64EEENS7_ILi192EEEEEELi192ENS_6half_tEfNS_4arch4Sm80ELb0ELb1ELb1ELb1ELb1ELb1ELb1ELb1EEENS1_21CollectiveEpilogueFwdINS6_IJS8_SA_S9_EEENS6_IJNS7_ILi1EEESI_SI_EEESC_SE_Li256ELb1ELb1ELb1ELb0EEENS1_36VarlenDynamicPersistentTileSchedulerILi128ELi64ELi256ELi256ELb1ELb1ELb0ELb1ELb0ELb1EEEEEEEEEvNT_6ParamsE,"a",@progbits
	.sectionflags	@""
	.align	4
.nv.constant0._ZN7cutlass13device_kernelIN5flash19enable_sm80_to_sm89INS1_16FlashAttnFwdSm80INS1_25CollectiveMainloopFwdSm80ILi8ELi2ELb0EN4cute5tupleIJNS5_1CILi128EEENS7_ILi64EEENS7_ILi192EEEEEELi192ENS_6half_tEfNS_4arch4Sm80ELb0ELb1ELb1ELb1ELb1ELb1ELb1ELb1EEENS1_21CollectiveEpilogueFwdINS6_IJS8_SA_S9_EEENS6_IJNS7_ILi1EEESI_SI_EEESC_SE_Li256ELb1ELb1ELb1ELb0EEENS1_36VarlenDynamicPersistentTileSchedulerILi128ELi64ELi256ELi256ELb1ELb1ELb0ELb1ELb0ELb1EEEEEEEEEvNT_6ParamsE:
	.zero		1608


//--------------------- .nv.constant0._ZN7cutlass13device_kernelIN5flash19enable_sm80_to_sm89INS1_16FlashAttnFwdSm80INS1_25CollectiveMainloopFwdSm80ILi8ELi2ELb0EN4cute5tupleIJNS5_1CILi128EEENS7_ILi64EEENS7_ILi192EEEEEELi192ENS_6half_tEfNS_4arch4Sm80ELb1ELb0ELb1ELb0ELb1ELb0ELb1ELb1EEENS1_21CollectiveEpilogueFwdINS6_IJS8_SA_S9_EEENS6_IJNS7_ILi1EEESI_SI_EEESC_SE_Li256ELb0ELb1ELb1ELb0EEENS1_30DynamicPersistentTileSchedulerILi256ELi256ELb1ELb1ELb0EEEEEEEEEvNT_6ParamsE --------------------------
	.section	.nv.constant0._ZN7cutlass13device_kernelIN5flash19enable_sm80_to_sm89INS1_16FlashAttnFwdSm80INS1_25CollectiveMainloopFwdSm80ILi8ELi2ELb0EN4cute5tupleIJNS5_1CILi128EEENS7_ILi64EEENS7_ILi192EEEEEELi192ENS_6half_tEfNS_4arch4Sm80ELb1ELb0ELb1ELb0ELb1ELb0ELb1ELb1EEENS1_21CollectiveEpilogueFwdINS6_IJS8_SA_S9_EEENS6_IJNS7_ILi1EEESI_SI_EEESC_SE_Li256ELb0ELb1ELb1ELb0EEENS1_30DynamicPersistentTileSchedulerILi256ELi256ELb1ELb1ELb0EEEEEEEEEvNT_6ParamsE,"a",@progbits
	.sectionflags	@""
	.align	4
.nv.constant0._ZN7cutlass13device_kernelIN5flash19enable_sm80_to_sm89INS1_16FlashAttnFwdSm80INS1_25CollectiveMainloopFwdSm80ILi8ELi2ELb0EN4cute5tupleIJNS5_1CILi128EEENS7_ILi64EEENS7_ILi192EEEEEELi192ENS_6half_tEfNS_4arch4Sm80ELb1ELb0ELb1ELb0ELb1ELb0ELb1ELb1EEENS1_21CollectiveEpilogueFwdINS6_IJS8_SA_S9_EEENS6_IJNS7_ILi1EEESI_SI_EEESC_SE_Li256ELb0ELb1ELb1ELb0EEENS1_30DynamicPersistentTileSchedulerILi256ELi256ELb1ELb1ELb0EEEEEEEEEvNT_6ParamsE:
	.zero		1592


//--------------------- .nv.constant0._ZN7cutlass13device_kernelIN5flash19enable_sm80_to_sm89INS1_16FlashAttnFwdSm80INS1_25CollectiveMainloopFwdSm80ILi8ELi2ELb0EN4cute5tupleIJNS5_1CILi128EEENS7_ILi64EEENS7_ILi192EEEEEELi192ENS_6half_tEfNS_4arch4Sm80ELb1ELb0ELb1ELb1ELb1ELb0ELb1ELb1EEENS1_21CollectiveEpilogueFwdINS6_IJS8_SA_S9_EEENS6_IJNS7_ILi1EEESI_SI_EEESC_SE_Li256ELb1ELb1ELb1ELb0EEENS1_36VarlenDynamicPersistentTileSchedulerILi128ELi64ELi256ELi256ELb1ELb1ELb0ELb1ELb1ELb1EEEEEEEEEvNT_6ParamsE --------------------------
	.section	.nv.constant0._ZN7cutlass13device_kernelIN5flash19enable_sm80_to_sm89INS1_16FlashAttnFwdSm80INS1_25CollectiveMainloopFwdSm80ILi8ELi2ELb0EN4cute5tupleIJNS5_1CILi128EEENS7_ILi64EEENS7_ILi192EEEEEELi192ENS_6half_tEfNS_4arch4Sm80ELb1ELb0ELb1ELb1ELb1ELb0ELb1ELb1EEENS1_21CollectiveEpilogueFwdINS6_IJS8_SA_S9_EEENS6_IJNS7_ILi1EEESI_SI_EEESC_SE_Li256ELb1ELb1ELb1ELb0EEENS1_36VarlenDynamicPersistentTileSchedulerILi128ELi64ELi256ELi256ELb1ELb1ELb0ELb1ELb1ELb1EEEEEEEEEvNT_6ParamsE,"a",@progbits
	.sectionflags	@""
	.align	4
.nv.constant0._ZN7cutlass13device_kernelIN5flash19enable_sm80_to_sm89INS1_16FlashAttnFwdSm80INS1_25CollectiveMainloopFwdSm80ILi8ELi2ELb0EN4cute5tupleIJNS5_1CILi128EEENS7_ILi64EEENS7_ILi192EEEEEELi192ENS_6half_tEfNS_4arch4Sm80ELb1ELb0ELb1ELb1ELb1ELb0ELb1ELb1EEENS1_21CollectiveEpilogueFwdINS6_IJS8_SA_S9_EEENS6_IJNS7_ILi1EEESI_SI_EEESC_SE_Li256ELb1ELb1ELb1ELb0EEENS1_36VarlenDynamicPersistentTileSchedulerILi128ELi64ELi256ELi256ELb1ELb1ELb0ELb1ELb1ELb1EEEEEEEEEvNT_6ParamsE:
	.zero		1608


//--------------------- .nv.constant0._ZN7cutlass13device_kernelIN5flash19enable_sm80_to_sm89INS1_16FlashAttnFwdSm80INS1_25CollectiveMainloopFwdSm80ILi8ELi2ELb0EN4cute5tupleIJNS5_1CILi128EEENS7_ILi64EEENS7_ILi192EEEEEELi192ENS_6half_tEfNS_4arch4Sm80ELb1ELb0ELb1ELb1ELb1ELb1ELb1ELb1EEENS1_21CollectiveEpilogueFwdINS6_IJS8_SA_S9_EEENS6_IJNS7_ILi1EEESI_SI_EEESC_SE_Li256ELb1ELb1ELb1ELb0EEENS1_36VarlenDynamicPersistentTileSchedulerILi128ELi64ELi256ELi256ELb1ELb1ELb0ELb1ELb1ELb1EEEEEEEEEvNT_6ParamsE --------------------------
	.section	.nv.constant0._ZN7cutlass13device_kernelIN5flash19enable_sm80_to_sm89INS1_16FlashAttnFwdSm80INS1_25CollectiveMainloopFwdSm80ILi8ELi2ELb0EN4cute5tupleIJNS5_1CILi128EEENS7_ILi64EEENS7_ILi192EEEEEELi192ENS_6half_tEfNS_4arch4Sm80ELb1ELb0ELb1ELb1ELb1ELb1ELb1ELb1EEENS1_21CollectiveEpilogueFwdINS6_IJS8_SA_S9_EEENS6_IJNS7_ILi1EEESI_SI_EEESC_SE_Li256ELb1ELb1ELb1ELb0EEENS1_36VarlenDynamicPersistentTileSchedulerILi128ELi64ELi256ELi256ELb1ELb1ELb0ELb1ELb1ELb1EEEEEEEEEvNT_6ParamsE,"a",@progbits
	.sectionflags	@""
	.align	4
.nv.constant0._ZN7cutlass13device_kernelIN5flash19enable_sm80_to_sm89INS1_16FlashAttnFwdSm80INS1_25CollectiveMainloopFwdSm80ILi8ELi2ELb0EN4cute5tupleIJNS5_1CILi128EEENS7_ILi64EEENS7_ILi192EEEEEELi192ENS_6half_tEfNS_4arch4Sm80ELb1ELb0ELb1ELb1ELb1ELb1ELb1ELb1EEENS1_21CollectiveEpilogueFwdINS6_IJS8_SA_S9_EEENS6_IJNS7_ILi1EEESI_SI_EEESC_SE_Li256ELb1ELb1ELb1ELb0EEENS1_36VarlenDynamicPersistentTileSchedulerILi128ELi64ELi256ELi256ELb1ELb1ELb0ELb1ELb1ELb1EEEEEEEEEvNT_6ParamsE:
	.zero		1608


//--------------------- SYMBOLS --------------------------

	.type		.nv.reservedSmem.offset0,@object
	.size		.nv.reservedSmem.offset0,0x4
